// auto-generated by cutlass_sweep.gemm — config: {"arch": "sm_90", "cluster_m": 2, "cluster_n": 1, "dtype": "int8", "dtype_b": "int8", "layout": "nt", "stages": 0, "tile_k": 128, "tile_m": 192, "tile_n": 32}
#include "cutlass/cutlass.h"
#include "cutlass/gemm/collective/collective_builder.hpp"
#include "cutlass/gemm/device/gemm_universal_adapter.h"
#include "cutlass/gemm/kernel/gemm_universal.hpp"
#include "cutlass/epilogue/collective/collective_builder.hpp"

using ElemA = int8_t;
using ElemB = int8_t;
using ElemCD = int8_t;
using Acc  = int32_t;
using TileShape    = cute::Shape<cute::_192, cute::_32, cute::_128>;
using ClusterShape = cute::Shape<cute::_2, cute::_1, cute::_1>;

using CollectiveEpilogue = typename cutlass::epilogue::collective::CollectiveBuilder<
    cutlass::arch::Sm90, cutlass::arch::OpClassTensorOp,
    TileShape, ClusterShape,
    cutlass::epilogue::collective::EpilogueTileAuto,
    Acc, Acc,
    ElemCD, cutlass::layout::RowMajor, 128 / cutlass::sizeof_bits<ElemCD>::value,
    ElemCD, cutlass::layout::RowMajor, 128 / cutlass::sizeof_bits<ElemCD>::value,
    cutlass::epilogue::collective::EpilogueScheduleAuto
  >::CollectiveOp;

using CollectiveMainloop = typename cutlass::gemm::collective::CollectiveBuilder<
    cutlass::arch::Sm90, cutlass::arch::OpClassTensorOp,
    ElemA, cutlass::layout::RowMajor, 128 / cutlass::sizeof_bits<ElemA>::value,
    ElemB, cutlass::layout::ColumnMajor, 128 / cutlass::sizeof_bits<ElemB>::value,
    Acc,
    TileShape, ClusterShape,
    cutlass::gemm::collective::StageCountAutoCarveout<static_cast<int>(sizeof(typename CollectiveEpilogue::SharedStorage))>,
    cutlass::gemm::collective::KernelScheduleAuto
  >::CollectiveOp;

using GemmKernel = cutlass::gemm::kernel::GemmUniversal<
    cute::Shape<int,int,int,int>,
    CollectiveMainloop,
    CollectiveEpilogue
>;
using Gemm = cutlass::gemm::device::GemmUniversalAdapter<GemmKernel>;

// Force the device kernel symbol into the cubin without needing a host main.
auto* _anchor = &cutlass::device_kernel<GemmKernel>;


// ===== COMPILED SASS (sm_90a) =====

	.target	sm_90a

	.elftype	@"ET_EXEC"


//--------------------- .note.nv.tkinfo           --------------------------
	.section	.note.nv.tkinfo,"",@"SHT_NOTE"
	.sectionflags	@"SHF_NOTE_NV_TKINFO"
	.tkinfo
        /*0018*/ 	.word	0x00000002
        /*0030*/ 	.string	""
        /*0030*/ 	.string	"ptxas"
        /*0030*/ 	.string	"Cuda compilation tools, release 13.0, V13.0.88"
        /*0030*/ 	.string	"Build cuda_13.0.r13.0/compiler.36424714_0"
        /*0030*/ 	.string	"-arch sm_90a -m 64 "



//--------------------- .note.nv.cuinfo           --------------------------
	.section	.note.nv.cuinfo,"",@"SHT_NOTE"
	.sectionflags	@"SHF_NOTE_NV_CUINFO"
        /*0018*/ 	.short	0x0002
        /*001a*/ 	.short	0x005a
        /*001c*/ 	.short	0x0082
	.zero		2


//--------------------- .nv.info                  --------------------------
	.section	.nv.info,"",@"SHT_CUDA_INFO"
	.align	4


	//----- nvinfo : EIATTR_REGCOUNT
	.align		4
        /*0000*/ 	.byte	0x04, 0x2f
        /*0002*/ 	.short	(.L_15 - .L_14)
	.align		4
.L_14:
        /*0004*/ 	.word	index@(_ZN7cutlass13device_kernelINS_4gemm6kernel13GemmUniversalIN4cute5tupleIJiiiiEEENS1_10collective13CollectiveMmaINS1_34MainloopSm90TmaGmmaWarpSpecializedILi8ENS5_IJNS4_1CILi2EEENSA_ILi1EEESC_EEENS1_35KernelTmaWarpSpecializedCooperativeEEENS5_IJNSA_ILi192EEENSA_ILi32EEENSA_ILi128EEEEEEaNS5_IJlSC_lEEEaSK_NS4_8TiledMMAINS4_8MMA_AtomIJNS4_4SM904GMMA26MMA_64x32x32_S32S8S8_SS_TNEEEENS4_6LayoutISD_NS5_IJSC_NSA_ILi0EEESS_EEEEENS5_IJNS4_10UnderscoreESV_SV_EEEEENS4_13SM90_TMA_LOADENS4_14ComposedLayoutINS4_7SwizzleILi3ELi4ELi3EEENS4_18smem_ptr_flag_bitsILi8EEENSR_INS5_IJNSA_ILi8EEESI_EEENS5_IJSI_SC_EEEEEEEvNS4_8identityENS4_23SM90_TMA_LOAD_MULTICASTES18_vS19_EENS_8epilogue10collective6detail29Sm90TmaWarpSpecializedAdapterINS1D_15DefaultEpilogueIaSK_SK_NS1C_6thread17LinearCombinationIaLi1EiiLNS1H_9ScaleType4KindE0ELNS_15FloatRoundStyleE2EaEENS1_15EpilogueDefaultEEEEEvvEEEEvNT_6ParamsE)
        /*0008*/ 	.word	0x000000a8


	//----- nvinfo : EIATTR_FRAME_SIZE
	.align		4
.L_15:
        /*000c*/ 	.byte	0x04, 0x11
        /*000e*/ 	.short	(.L_17 - .L_16)
	.align		4
.L_16:
        /*0010*/ 	.word	index@(_ZN7cutlass13device_kernelINS_4gemm6kernel13GemmUniversalIN4cute5tupleIJiiiiEEENS1_10collective13CollectiveMmaINS1_34MainloopSm90TmaGmmaWarpSpecializedILi8ENS5_IJNS4_1CILi2EEENSA_ILi1EEESC_EEENS1_35KernelTmaWarpSpecializedCooperativeEEENS5_IJNSA_ILi192EEENSA_ILi32EEENSA_ILi128EEEEEEaNS5_IJlSC_lEEEaSK_NS4_8TiledMMAINS4_8MMA_AtomIJNS4_4SM904GMMA26MMA_64x32x32_S32S8S8_SS_TNEEEENS4_6LayoutISD_NS5_IJSC_NSA_ILi0EEESS_EEEEENS5_IJNS4_10UnderscoreESV_SV_EEEEENS4_13SM90_TMA_LOADENS4_14ComposedLayoutINS4_7SwizzleILi3ELi4ELi3EEENS4_18smem_ptr_flag_bitsILi8EEENSR_INS5_IJNSA_ILi8EEESI_EEENS5_IJSI_SC_EEEEEEEvNS4_8identityENS4_23SM90_TMA_LOAD_MULTICASTES18_vS19_EENS_8epilogue10collective6detail29Sm90TmaWarpSpecializedAdapterINS1D_15DefaultEpilogueIaSK_SK_NS1C_6thread17LinearCombinationIaLi1EiiLNS1H_9ScaleType4KindE0ELNS_15FloatRoundStyleE2EaEENS1_15EpilogueDefaultEEEEEvvEEEEvNT_6ParamsE)
        /*0014*/ 	.word	0x00000000


	//----- nvinfo : EIATTR_MIN_STACK_SIZE
	.align		4
.L_17:
        /*0018*/ 	.byte	0x04, 0x12
        /*001a*/ 	.short	(.L_19 - .L_18)
	.align		4
.L_18:
        /*001c*/ 	.word	index@(_ZN7cutlass13device_kernelINS_4gemm6kernel13GemmUniversalIN4cute5tupleIJiiiiEEENS1_10collective13CollectiveMmaINS1_34MainloopSm90TmaGmmaWarpSpecializedILi8ENS5_IJNS4_1CILi2EEENSA_ILi1EEESC_EEENS1_35KernelTmaWarpSpecializedCooperativeEEENS5_IJNSA_ILi192EEENSA_ILi32EEENSA_ILi128EEEEEEaNS5_IJlSC_lEEEaSK_NS4_8TiledMMAINS4_8MMA_AtomIJNS4_4SM904GMMA26MMA_64x32x32_S32S8S8_SS_TNEEEENS4_6LayoutISD_NS5_IJSC_NSA_ILi0EEESS_EEEEENS5_IJNS4_10UnderscoreESV_SV_EEEEENS4_13SM90_TMA_LOADENS4_14ComposedLayoutINS4_7SwizzleILi3ELi4ELi3EEENS4_18smem_ptr_flag_bitsILi8EEENSR_INS5_IJNSA_ILi8EEESI_EEENS5_IJSI_SC_EEEEEEEvNS4_8identityENS4_23SM90_TMA_LOAD_MULTICASTES18_vS19_EENS_8epilogue10collective6detail29Sm90TmaWarpSpecializedAdapterINS1D_15DefaultEpilogueIaSK_SK_NS1C_6thread17LinearCombinationIaLi1EiiLNS1H_9ScaleType4KindE0ELNS_15FloatRoundStyleE2EaEENS1_15EpilogueDefaultEEEEEvvEEEEvNT_6ParamsE)
        /*0020*/ 	.word	0x00000000
.L_19:


//--------------------- .nv.compat                --------------------------
	.section	.nv.compat,"",@"SHT_CUDA_COMPAT_INFO"
	.align	4
        /*0000*/ 	.byte	0x02, 0x09, 0x01, 0x00, 0x02, 0x02, 0x04, 0x00, 0x02, 0x05, 0x05, 0x00, 0x03, 0x07, 0x01, 0x01
        /*0010*/ 	.byte	0x02, 0x03, 0x01, 0x00, 0x02, 0x06, 0x01, 0x00, 0x04, 0x0b, 0x08, 0x00, 0x00, 0x00, 0x00, 0x00
        /*0020*/ 	.byte	0x00, 0x00, 0x00, 0x00


//--------------------- .nv.info._ZN7cutlass13device_kernelINS_4gemm6kernel13GemmUniversalIN4cute5tupleIJiiiiEEENS1_10collective13CollectiveMmaINS1_34MainloopSm90TmaGmmaWarpSpecializedILi8ENS5_IJNS4_1CILi2EEENSA_ILi1EEESC_EEENS1_35KernelTmaWarpSpecializedCooperativeEEENS5_IJNSA_ILi192EEENSA_ILi32EEENSA_ILi128EEEEEEaNS5_IJlSC_lEEEaSK_NS4_8TiledMMAINS4_8MMA_AtomIJNS4_4SM904GMMA26MMA_64x32x32_S32S8S8_SS_TNEEEENS4_6LayoutISD_NS5_IJSC_NSA_ILi0EEESS_EEEEENS5_IJNS4_10UnderscoreESV_SV_EEEEENS4_13SM90_TMA_LOADENS4_14ComposedLayoutINS4_7SwizzleILi3ELi4ELi3EEENS4_18smem_ptr_flag_bitsILi8EEENSR_INS5_IJNSA_ILi8EEESI_EEENS5_IJSI_SC_EEEEEEEvNS4_8identityENS4_23SM90_TMA_LOAD_MULTICASTES18_vS19_EENS_8epilogue10collective6detail29Sm90TmaWarpSpecializedAdapterINS1D_15DefaultEpilogueIaSK_SK_NS1C_6thread17LinearCombinationIaLi1EiiLNS1H_9ScaleType4KindE0ELNS_15FloatRoundStyleE2EaEENS1_15EpilogueDefaultEEEEEvvEEEEvNT_6ParamsE --------------------------
	.section	.nv.info._ZN7cutlass13device_kernelINS_4gemm6kernel13GemmUniversalIN4cute5tupleIJiiiiEEENS1_10collective13CollectiveMmaINS1_34MainloopSm90TmaGmmaWarpSpecializedILi8ENS5_IJNS4_1CILi2EEENSA_ILi1EEESC_EEENS1_35KernelTmaWarpSpecializedCooperativeEEENS5_IJNSA_ILi192EEENSA_ILi32EEENSA_ILi128EEEEEEaNS5_IJlSC_lEEEaSK_NS4_8TiledMMAINS4_8MMA_AtomIJNS4_4SM904GMMA26MMA_64x32x32_S32S8S8_SS_TNEEEENS4_6LayoutISD_NS5_IJSC_NSA_ILi0EEESS_EEEEENS5_IJNS4_10UnderscoreESV_SV_EEEEENS4_13SM90_TMA_LOADENS4_14ComposedLayoutINS4_7SwizzleILi3ELi4ELi3EEENS4_18smem_ptr_flag_bitsILi8EEENSR_INS5_IJNSA_ILi8EEESI_EEENS5_IJSI_SC_EEEEEEEvNS4_8identityENS4_23SM90_TMA_LOAD_MULTICASTES18_vS19_EENS_8epilogue10collective6detail29Sm90TmaWarpSpecializedAdapterINS1D_15DefaultEpilogueIaSK_SK_NS1C_6thread17LinearCombinationIaLi1EiiLNS1H_9ScaleType4KindE0ELNS_15FloatRoundStyleE2EaEENS1_15EpilogueDefaultEEEEEvvEEEEvNT_6ParamsE,"",@"SHT_CUDA_INFO"
	.sectionflags	@""
	.align	4


	//----- nvinfo : EIATTR_CUDA_API_VERSION
	.align		4
        /*0000*/ 	.byte	0x04, 0x37
        /*0002*/ 	.short	(.L_21 - .L_20)
.L_20:
        /*0004*/ 	.word	0x00000082


	//----- nvinfo : EIATTR_KPARAM_INFO
	.align		4
.L_21:
        /*0008*/ 	.byte	0x04, 0x17
        /*000a*/ 	.short	(.L_23 - .L_22)
.L_22:
        /*000c*/ 	.word	0x00000000
        /*0010*/ 	.short	0x0000
        /*0012*/ 	.short	0x0070
        /*0014*/ 	.byte	0x00, 0xf0, 0x01, 0x10


	//----- nvinfo : EIATTR_SPARSE_MMA_MASK
	.align		4
.L_23:
        /*0018*/ 	.byte	0x03, 0x50
        /*001a*/ 	.short	0x0000


	//----- nvinfo : EIATTR_MAXREG_COUNT
	.align		4
        /*001c*/ 	.byte	0x03, 0x1b
        /*001e*/ 	.short	0x00a8


	//----- nvinfo : EIATTR_NUM_BARRIERS
	.align		4
        /*0020*/ 	.byte	0x02, 0x4c
        /*0022*/ 	.byte	0x01
	.zero		1


	//----- nvinfo : EIATTR_EXTERNS
	.align		4
        /*0024*/ 	.byte	0x04, 0x0f
        /*0026*/ 	.short	(.L_25 - .L_24)


	//   ....[0]....
	.align		4
.L_24:
        /*0028*/ 	.word	index@(__assertfail)


	//----- nvinfo : EIATTR_MERCURY_ISA_VERSION
	.align		4
.L_25:
        /*002c*/ 	.byte	0x03, 0x5f
        /*002e*/ 	.short	0x0101


	//----- nvinfo : EIATTR_INT_WARP_WIDE_INSTR_OFFSETS
	.align		4
        /*0030*/ 	.byte	0x04, 0x31
        /*0032*/ 	.short	(.L_27 - .L_26)


	//   ....[0]....
.L_26:
        /*0034*/ 	.word	0x00000530


	//   ....[1]....
        /*0038*/ 	.word	0x00000560


	//   ....[2]....
        /*003c*/ 	.word	0x00000720


	//   ....[3]....
        /*0040*/ 	.word	0x00002070


	//----- nvinfo : EIATTR_COOP_GROUP_MASK_REGIDS
	.align		4
.L_27:
        /*0044*/ 	.byte	0x04, 0x29
        /*0046*/ 	.short	(.L_29 - .L_28)


	//   ....[0]....
.L_28:
        /*0048*/ 	.word	0xffffffff


	//   ....[1]....
        /*004c*/ 	.word	0xffffffff


	//   ....[2]....
        /*0050*/ 	.word	0xffffffff


	//   ....[3]....
        /*0054*/ 	.word	0xffffffff


	//   ....[4]....
        /*0058*/ 	.word	0xffffffff


	//   ....[5]....
        /*005c*/ 	.word	0xffffffff


	//----- nvinfo : EIATTR_COOP_GROUP_INSTR_OFFSETS
	.align		4
.L_29:
        /*0060*/ 	.byte	0x04, 0x28
        /*0062*/ 	.short	(.L_31 - .L_30)


	//   ....[0]....
.L_30:
        /*0064*/ 	.word	0x00000060


	//   ....[1]....
        /*0068*/ 	.word	0x00000070


	//   ....[2]....
        /*006c*/ 	.word	0x00000130


	//   ....[3]....
        /*0070*/ 	.word	0x00000380


	//   ....[4]....
        /*0074*/ 	.word	0x000008a0


	//   ....[5]....
        /*0078*/ 	.word	0x000012d0


	//----- nvinfo : EIATTR_REG_RECONFIG
	.align		4
.L_31:
        /*007c*/ 	.byte	0x01, 0x54
	.zero		2


	//----- nvinfo : EIATTR_SYSCALL_OFFSETS
	.align		4
        /*0080*/ 	.byte	0x04, 0x46
        /*0082*/ 	.short	(.L_33 - .L_32)


	//   ....[0]....
.L_32:
        /*0084*/ 	.word	0x000014a0


	//----- nvinfo : EIATTR_MBARRIER_INSTR_OFFSETS
	.align		4
.L_33:
        /*0088*/ 	.byte	0x04, 0x39
        /*008a*/ 	.short	(.L_35 - .L_34)


	//   ....[0]....
.L_34:
        /*008c*/ 	.word	0x00000250
        /*0090*/ 	.word	0x000000ff
        /*0094*/ 	.word	0x00000000
        /*0098*/ 	.short	0x0100
        /*009a*/ 	.byte	0x08
	.zero		1


	//   ....[1]....
        /*009c*/ 	.word	0x00000260
        /*00a0*/ 	.word	0x000000ff
        /*00a4*/ 	.word	0x00000040
        /*00a8*/ 	.short	0x0100
        /*00aa*/ 	.byte	0x08
	.zero		1


	//   ....[2]....
        /*00ac*/ 	.word	0x00000270
        /*00b0*/ 	.word	0x000000ff
        /*00b4*/ 	.word	0x00000008
        /*00b8*/ 	.short	0x0100
        /*00ba*/ 	.byte	0x08
	.zero		1


	//   ....[3]....
        /*00bc*/ 	.word	0x00000280
        /*00c0*/ 	.word	0x000000ff
        /*00c4*/ 	.word	0x00000048
        /*00c8*/ 	.short	0x0100
        /*00ca*/ 	.byte	0x08
	.zero		1


	//   ....[4]....
        /*00cc*/ 	.word	0x00000290
        /*00d0*/ 	.word	0x000000ff
        /*00d4*/ 	.word	0x00000010
        /*00d8*/ 	.short	0x0100
        /*00da*/ 	.byte	0x08
	.zero		1


	//   ....[5]....
        /*00dc*/ 	.word	0x000002a0
        /*00e0*/ 	.word	0x000000ff
        /*00e4*/ 	.word	0x00000050
        /*00e8*/ 	.short	0x0100
        /*00ea*/ 	.byte	0x08
	.zero		1


	//   ....[6]....
        /*00ec*/ 	.word	0x000002b0
        /*00f0*/ 	.word	0x000000ff
        /*00f4*/ 	.word	0x00000018
        /*00f8*/ 	.short	0x0100
        /*00fa*/ 	.byte	0x08
	.zero		1


	//   ....[7]....
        /*00fc*/ 	.word	0x000002c0
        /*0100*/ 	.word	0x000000ff
        /*0104*/ 	.word	0x00000058
        /*0108*/ 	.short	0x0100
        /*010a*/ 	.byte	0x08
	.zero		1


	//   ....[8]....
        /*010c*/ 	.word	0x000002d0
        /*0110*/ 	.word	0x000000ff
        /*0114*/ 	.word	0x00000020
        /*0118*/ 	.short	0x0100
        /*011a*/ 	.byte	0x08
	.zero		1


	//   ....[9]....
        /*011c*/ 	.word	0x000002e0
        /*0120*/ 	.word	0x000000ff
        /*0124*/ 	.word	0x00000060
        /*0128*/ 	.short	0x0100
        /*012a*/ 	.byte	0x08
	.zero		1


	//   ....[10]....
        /*012c*/ 	.word	0x000002f0
        /*0130*/ 	.word	0x000000ff
        /*0134*/ 	.word	0x00000028
        /*0138*/ 	.short	0x0100
        /*013a*/ 	.byte	0x08
	.zero		1


	//   ....[11]....
        /*013c*/ 	.word	0x00000300
        /*0140*/ 	.word	0x000000ff
        /*0144*/ 	.word	0x00000068
        /*0148*/ 	.short	0x0100
        /*014a*/ 	.byte	0x08
	.zero		1


	//   ....[12]....
        /*014c*/ 	.word	0x00000310
        /*0150*/ 	.word	0x000000ff
        /*0154*/ 	.word	0x00000030
        /*0158*/ 	.short	0x0100
        /*015a*/ 	.byte	0x08
	.zero		1


	//   ....[13]....
        /*015c*/ 	.word	0x00000320
        /*0160*/ 	.word	0x000000ff
        /*0164*/ 	.word	0x00000070
        /*0168*/ 	.short	0x0100
        /*016a*/ 	.byte	0x08
	.zero		1


	//   ....[14]....
        /*016c*/ 	.word	0x00000330
        /*0170*/ 	.word	0x000000ff
        /*0174*/ 	.word	0x00000038
        /*0178*/ 	.short	0x0100
        /*017a*/ 	.byte	0x08
	.zero		1


	//   ....[15]....
        /*017c*/ 	.word	0x00000340
        /*0180*/ 	.word	0x000000ff
        /*0184*/ 	.word	0x00000078
        /*0188*/ 	.short	0x0100
        /*018a*/ 	.byte	0x08
	.zero		1


	//   ....[16]....
        /*018c*/ 	.word	0x000007a0
        /*0190*/ 	.word	0x000000ff
        /*0194*/ 	.word	0x00000090
        /*0198*/ 	.short	0x0100
        /*019a*/ 	.byte	0x06
	.zero		1


	//   ....[17]....
        /*019c*/ 	.word	0x00000830
        /*01a0*/ 	.word	0x000000ff
        /*01a4*/ 	.word	0x00000098
        /*01a8*/ 	.short	0x0100
        /*01aa*/ 	.byte	0x06
	.zero		1


	//   ....[18]....
        /*01ac*/ 	.word	0x00001570
        /*01b0*/ 	.word	0x00000003
        /*01b4*/ 	.word	0x00000000
        /*01b8*/ 	.short	0x010a
        /*01ba*/ 	.byte	0x3f
	.zero		1


	//   ....[19]....
        /*01bc*/ 	.word	0x000015b0
        /*01c0*/ 	.word	0x00000003
        /*01c4*/ 	.word	0x00000000
        /*01c8*/ 	.short	0x010a
        /*01ca*/ 	.byte	0x3f
	.zero		1


	//   ....[20]....
        /*01cc*/ 	.word	0x00001af0
        /*01d0*/ 	.word	0x00000005
        /*01d4*/ 	.word	0x00000000
        /*01d8*/ 	.short	0x010a
        /*01da*/ 	.byte	0x3f
	.zero		1


	//   ....[21]....
        /*01dc*/ 	.word	0x00001b30
        /*01e0*/ 	.word	0x00000005
        /*01e4*/ 	.word	0x00000000
        /*01e8*/ 	.short	0x010a
        /*01ea*/ 	.byte	0x3f
	.zero		1


	//   ....[22]....
        /*01ec*/ 	.word	0x00001f10
        /*01f0*/ 	.word	0x00000004
        /*01f4*/ 	.word	0x00000000
        /*01f8*/ 	.short	0x0101
        /*01fa*/ 	.byte	0x3f
	.zero		1


	//   ....[23]....
        /*01fc*/ 	.word	0x000020f0
        /*0200*/ 	.word	0x00000000
        /*0204*/ 	.word	0x00000000
        /*0208*/ 	.short	0x0101
        /*020a*/ 	.byte	0x3f
	.zero		1


	//   ....[24]....
        /*020c*/ 	.word	0x00004f70
        /*0210*/ 	.word	0x00000014
        /*0214*/ 	.word	0x00000040
        /*0218*/ 	.short	0x010a
        /*021a*/ 	.byte	0x3f
	.zero		1


	//   ....[25]....
        /*021c*/ 	.word	0x00005330
        /*0220*/ 	.word	0x00000005
        /*0224*/ 	.word	0x00000098
        /*0228*/ 	.short	0x0101
        /*022a*/ 	.byte	0x3f
	.zero		1


	//   ....[26]....
        /*022c*/ 	.word	0x00005a50
        /*0230*/ 	.word	0x00000007
        /*0234*/ 	.word	0x00000000
        /*0238*/ 	.short	0x010a
        /*023a*/ 	.byte	0x3f
	.zero		1


	//   ....[27]....
        /*023c*/ 	.word	0x00005ad0
        /*0240*/ 	.word	0x00000008
        /*0244*/ 	.word	0x00000000
        /*0248*/ 	.short	0x010a
        /*024a*/ 	.byte	0x3f
	.zero		1


	//   ....[28]....
        /*024c*/ 	.word	0x00005b60
        /*0250*/ 	.word	0x00000009
        /*0254*/ 	.word	0x00000000
        /*0258*/ 	.short	0x010a
        /*025a*/ 	.byte	0x3f
	.zero		1


	//   ....[29]....
        /*025c*/ 	.word	0x00005bf0
        /*0260*/ 	.word	0x00000008
        /*0264*/ 	.word	0x00000000
        /*0268*/ 	.short	0x010a
        /*026a*/ 	.byte	0x3f
	.zero		1


	//   ....[30]....
        /*026c*/ 	.word	0x00005c80
        /*0270*/ 	.word	0x00000009
        /*0274*/ 	.word	0x00000000
        /*0278*/ 	.short	0x010a
        /*027a*/ 	.byte	0x3f
	.zero		1


	//   ....[31]....
        /*027c*/ 	.word	0x00005d10
        /*0280*/ 	.word	0x00000008
        /*0284*/ 	.word	0x00000000
        /*0288*/ 	.short	0x010a
        /*028a*/ 	.byte	0x3f
	.zero		1


	//   ....[32]....
        /*028c*/ 	.word	0x00005da0
        /*0290*/ 	.word	0x0000000b
        /*0294*/ 	.word	0x00000000
        /*0298*/ 	.short	0x010a
        /*029a*/ 	.byte	0x3f
	.zero		1


	//   ....[33]....
        /*029c*/ 	.word	0x00005e30
        /*02a0*/ 	.word	0x00000003
        /*02a4*/ 	.word	0x00000000
        /*02a8*/ 	.short	0x010a
        /*02aa*/ 	.byte	0x3f
	.zero		1


	//   ....[34]....
        /*02ac*/ 	.word	0x00005e90
        /*02b0*/ 	.word	0x00000003
        /*02b4*/ 	.word	0x00000000
        /*02b8*/ 	.short	0x010a
        /*02ba*/ 	.byte	0x3f
	.zero		1


	//   ....[35]....
        /*02bc*/ 	.word	0x00005ee0
        /*02c0*/ 	.word	0x00000005
        /*02c4*/ 	.word	0x00000000
        /*02c8*/ 	.short	0x010a
        /*02ca*/ 	.byte	0x3f
	.zero		1


	//   ....[36]....
        /*02cc*/ 	.word	0x00005fb0
        /*02d0*/ 	.word	0x00000014
        /*02d4*/ 	.word	0x00000040
        /*02d8*/ 	.short	0x010a
        /*02da*/ 	.byte	0x3f
	.zero		1


	//   ....[37]....
        /*02dc*/ 	.word	0x00006080
        /*02e0*/ 	.word	0x00000007
        /*02e4*/ 	.word	0x00000000
        /*02e8*/ 	.short	0x010a
        /*02ea*/ 	.byte	0x3f
	.zero		1


	//   ....[38]....
        /*02ec*/ 	.word	0x000060d0
        /*02f0*/ 	.word	0x00000008
        /*02f4*/ 	.word	0x00000000
        /*02f8*/ 	.short	0x010a
        /*02fa*/ 	.byte	0x3f
	.zero		1


	//   ....[39]....
        /*02fc*/ 	.word	0x00006120
        /*0300*/ 	.word	0x00000009
        /*0304*/ 	.word	0x00000000
        /*0308*/ 	.short	0x010a
        /*030a*/ 	.byte	0x3f
	.zero		1


	//   ....[40]....
        /*030c*/ 	.word	0x00006170
        /*0310*/ 	.word	0x00000008
        /*0314*/ 	.word	0x00000000
        /*0318*/ 	.short	0x010a
        /*031a*/ 	.byte	0x3f
	.zero		1


	//   ....[41]....
        /*031c*/ 	.word	0x000061c0
        /*0320*/ 	.word	0x00000009
        /*0324*/ 	.word	0x00000000
        /*0328*/ 	.short	0x010a
        /*032a*/ 	.byte	0x3f
	.zero		1


	//   ....[42]....
        /*032c*/ 	.word	0x00006210
        /*0330*/ 	.word	0x00000008
        /*0334*/ 	.word	0x00000000
        /*0338*/ 	.short	0x010a
        /*033a*/ 	.byte	0x3f
	.zero		1


	//   ....[43]....
        /*033c*/ 	.word	0x00006260
        /*0340*/ 	.word	0x0000000b
        /*0344*/ 	.word	0x00000000
        /*0348*/ 	.short	0x010a
        /*034a*/ 	.byte	0x3f
	.zero		1


	//----- nvinfo : EIATTR_NUM_MBARRIERS
	.align		4
.L_35:
        /*034c*/ 	.byte	0x03, 0x38
        /*034e*/ 	.short	0x0012


	//----- nvinfo : EIATTR_EXIT_INSTR_OFFSETS
	.align		4
        /*0350*/ 	.byte	0x04, 0x1c
        /*0352*/ 	.short	(.L_37 - .L_36)


	//   ....[0]....
.L_36:
        /*0354*/ 	.word	0x00000a00


	//   ....[1]....
        /*0358*/ 	.word	0x00001210


	//   ....[2]....
        /*035c*/ 	.word	0x00004670


	//   ....[3]....
        /*0360*/ 	.word	0x00004bd0


	//   ....[4]....
        /*0364*/ 	.word	0x00005e80


	//----- nvinfo : EIATTR_MAX_THREADS
	.align		4
.L_37:
        /*0368*/ 	.byte	0x04, 0x05
        /*036a*/ 	.short	(.L_39 - .L_38)
.L_38:
        /*036c*/ 	.word	0x00000180
        /*0370*/ 	.word	0x00000001
        /*0374*/ 	.word	0x00000001


	//----- nvinfo : EIATTR_CRS_STACK_SIZE
	.align		4
.L_39:
        /*0378*/ 	.byte	0x04, 0x1e
        /*037a*/ 	.short	(.L_41 - .L_40)
.L_40:
        /*037c*/ 	.word	0x00000000


	//----- nvinfo : EIATTR_CBANK_PARAM_SIZE
	.align		4
.L_41:
        /*0380*/ 	.byte	0x03, 0x19
        /*0382*/ 	.short	0x0470


	//----- nvinfo : EIATTR_PARAM_CBANK
	.align		4
        /*0384*/ 	.byte	0x04, 0x0a
        /*0386*/ 	.short	(.L_43 - .L_42)
	.align		4
.L_42:
        /*0388*/ 	.word	index@(.nv.constant0._ZN7cutlass13device_kernelINS_4gemm6kernel13GemmUniversalIN4cute5tupleIJiiiiEEENS1_10collective13CollectiveMmaINS1_34MainloopSm90TmaGmmaWarpSpecializedILi8ENS5_IJNS4_1CILi2EEENSA_ILi1EEESC_EEENS1_35KernelTmaWarpSpecializedCooperativeEEENS5_IJNSA_ILi192EEENSA_ILi32EEENSA_ILi128EEEEEEaNS5_IJlSC_lEEEaSK_NS4_8TiledMMAINS4_8MMA_AtomIJNS4_4SM904GMMA26MMA_64x32x32_S32S8S8_SS_TNEEEENS4_6LayoutISD_NS5_IJSC_NSA_ILi0EEESS_EEEEENS5_IJNS4_10UnderscoreESV_SV_EEEEENS4_13SM90_TMA_LOADENS4_14ComposedLayoutINS4_7SwizzleILi3ELi4ELi3EEENS4_18smem_ptr_flag_bitsILi8EEENSR_INS5_IJNSA_ILi8EEESI_EEENS5_IJSI_SC_EEEEEEEvNS4_8identityENS4_23SM90_TMA_LOAD_MULTICASTES18_vS19_EENS_8epilogue10collective6detail29Sm90TmaWarpSpecializedAdapterINS1D_15DefaultEpilogueIaSK_SK_NS1C_6thread17LinearCombinationIaLi1EiiLNS1H_9ScaleType4KindE0ELNS_15FloatRoundStyleE2EaEENS1_15EpilogueDefaultEEEEEvvEEEEvNT_6ParamsE)
        /*038c*/ 	.short	0x0210
        /*038e*/ 	.short	0x0470


	//----- nvinfo : EIATTR_SW_WAR
	.align		4
.L_43:
        /*0390*/ 	.byte	0x04, 0x36
        /*0392*/ 	.short	(.L_45 - .L_44)
.L_44:
        /*0394*/ 	.word	0x00000008
.L_45:


//--------------------- .nv.callgraph             --------------------------
	.section	.nv.callgraph,"",@"SHT_CUDA_CALLGRAPH"
	.align	4
	.sectionentsize	8
	.align		4
        /*0000*/ 	.word	0x00000000
	.align		4
        /*0004*/ 	.word	0xffffffff
	.align		4
        /*0008*/ 	.word	index@(_ZN7cutlass13device_kernelINS_4gemm6kernel13GemmUniversalIN4cute5tupleIJiiiiEEENS1_10collective13CollectiveMmaINS1_34MainloopSm90TmaGmmaWarpSpecializedILi8ENS5_IJNS4_1CILi2EEENSA_ILi1EEESC_EEENS1_35KernelTmaWarpSpecializedCooperativeEEENS5_IJNSA_ILi192EEENSA_ILi32EEENSA_ILi128EEEEEEaNS5_IJlSC_lEEEaSK_NS4_8TiledMMAINS4_8MMA_AtomIJNS4_4SM904GMMA26MMA_64x32x32_S32S8S8_SS_TNEEEENS4_6LayoutISD_NS5_IJSC_NSA_ILi0EEESS_EEEEENS5_IJNS4_10UnderscoreESV_SV_EEEEENS4_13SM90_TMA_LOADENS4_14ComposedLayoutINS4_7SwizzleILi3ELi4ELi3EEENS4_18smem_ptr_flag_bitsILi8EEENSR_INS5_IJNSA_ILi8EEESI_EEENS5_IJSI_SC_EEEEEEEvNS4_8identityENS4_23SM90_TMA_LOAD_MULTICASTES18_vS19_EENS_8epilogue10collective6detail29Sm90TmaWarpSpecializedAdapterINS1D_15DefaultEpilogueIaSK_SK_NS1C_6thread17LinearCombinationIaLi1EiiLNS1H_9ScaleType4KindE0ELNS_15FloatRoundStyleE2EaEENS1_15EpilogueDefaultEEEEEvvEEEEvNT_6ParamsE)
	.align		4
        /*000c*/ 	.word	index@(__assertfail)
	.align		4
        /*0010*/ 	.word	0x00000000
	.align		4
        /*0014*/ 	.word	0xfffffffe
	.align		4
        /*0018*/ 	.word	0x00000000
	.align		4
        /*001c*/ 	.word	0xfffffffd
	.align		4
        /*0020*/ 	.word	0x00000000
	.align		4
        /*0024*/ 	.word	0xfffffffc


//--------------------- .nv.constant4             --------------------------
	.section	.nv.constant4,"a",@progbits
	.align	8
	.align		8
.nv.constant4:
        /*0000*/ 	.dword	__assertfail
	.align		8
        /*0008*/ 	.dword	__unnamed_1
	.align		8
        /*0010*/ 	.dword	_ZN40_INTERNAL_88fcf37c_4_k_cu_bfea9f77_150644cuda3std3__45__cpo5beginE
	.align		8
        /*0018*/ 	.dword	_ZN40_INTERNAL_88fcf37c_4_k_cu_bfea9f77_150644cuda3std3__45__cpo3endE
	.align		8
        /*0020*/ 	.dword	_ZN40_INTERNAL_88fcf37c_4_k_cu_bfea9f77_150644cuda3std3__45__cpo6cbeginE
	.align		8
        /*0028*/ 	.dword	_ZN40_INTERNAL_88fcf37c_4_k_cu_bfea9f77_150644cuda3std3__45__cpo4cendE
	.align		8
        /*0030*/ 	.dword	_ZN40_INTERNAL_88fcf37c_4_k_cu_bfea9f77_150644cuda3std3__442_GLOBAL__N__88fcf37c_4_k_cu_bfea9f77_150646ignoreE
	.align		8
        /*0038*/ 	.dword	_ZN40_INTERNAL_88fcf37c_4_k_cu_bfea9f77_150644cuda3std3__419piecewise_constructE
	.align		8
        /*0040*/ 	.dword	_ZN40_INTERNAL_88fcf37c_4_k_cu_bfea9f77_150644cuda3std3__48in_placeE
	.align		8
        /*0048*/ 	.dword	_ZN40_INTERNAL_88fcf37c_4_k_cu_bfea9f77_150644cuda3std6ranges3__45__cpo4swapE
	.align		8
        /*0050*/ 	.dword	_ZN40_INTERNAL_88fcf37c_4_k_cu_bfea9f77_150644cuda3std6ranges3__45__cpo9iter_moveE
	.align		8
        /*0058*/ 	.dword	_ZN40_INTERNAL_88fcf37c_4_k_cu_bfea9f77_150644cute7productE
	.align		8
        /*0060*/ 	.dword	_ZN40_INTERNAL_88fcf37c_4_k_cu_bfea9f77_150644cute1_E
	.align		8
        /*0068*/ 	.dword	$str$22
	.align		8
        /*0070*/ 	.dword	$str$23


//--------------------- .text._ZN7cutlass13device_kernelINS_4gemm6kernel13GemmUniversalIN4cute5tupleIJiiiiEEENS1_10collective13CollectiveMmaINS1_34MainloopSm90TmaGmmaWarpSpecializedILi8ENS5_IJNS4_1CILi2EEENSA_ILi1EEESC_EEENS1_35KernelTmaWarpSpecializedCooperativeEEENS5_IJNSA_ILi192EEENSA_ILi32EEENSA_ILi128EEEEEEaNS5_IJlSC_lEEEaSK_NS4_8TiledMMAINS4_8MMA_AtomIJNS4_4SM904GMMA26MMA_64x32x32_S32S8S8_SS_TNEEEENS4_6LayoutISD_NS5_IJSC_NSA_ILi0EEESS_EEEEENS5_IJNS4_10UnderscoreESV_SV_EEEEENS4_13SM90_TMA_LOADENS4_14ComposedLayoutINS4_7SwizzleILi3ELi4ELi3EEENS4_18smem_ptr_flag_bitsILi8EEENSR_INS5_IJNSA_ILi8EEESI_EEENS5_IJSI_SC_EEEEEEEvNS4_8identityENS4_23SM90_TMA_LOAD_MULTICASTES18_vS19_EENS_8epilogue10collective6detail29Sm90TmaWarpSpecializedAdapterINS1D_15DefaultEpilogueIaSK_SK_NS1C_6thread17LinearCombinationIaLi1EiiLNS1H_9ScaleType4KindE0ELNS_15FloatRoundStyleE2EaEENS1_15EpilogueDefaultEEEEEvvEEEEvNT_6ParamsE --------------------------
	.section	.text._ZN7cutlass13device_kernelINS_4gemm6kernel13GemmUniversalIN4cute5tupleIJiiiiEEENS1_10collective13CollectiveMmaINS1_34MainloopSm90TmaGmmaWarpSpecializedILi8ENS5_IJNS4_1CILi2EEENSA_ILi1EEESC_EEENS1_35KernelTmaWarpSpecializedCooperativeEEENS5_IJNSA_ILi192EEENSA_ILi32EEENSA_ILi128EEEEEEaNS5_IJlSC_lEEEaSK_NS4_8TiledMMAINS4_8MMA_AtomIJNS4_4SM904GMMA26MMA_64x32x32_S32S8S8_SS_TNEEEENS4_6LayoutISD_NS5_IJSC_NSA_ILi0EEESS_EEEEENS5_IJNS4_10UnderscoreESV_SV_EEEEENS4_13SM90_TMA_LOADENS4_14ComposedLayoutINS4_7SwizzleILi3ELi4ELi3EEENS4_18smem_ptr_flag_bitsILi8EEENSR_INS5_IJNSA_ILi8EEESI_EEENS5_IJSI_SC_EEEEEEEvNS4_8identityENS4_23SM90_TMA_LOAD_MULTICASTES18_vS19_EENS_8epilogue10collective6detail29Sm90TmaWarpSpecializedAdapterINS1D_15DefaultEpilogueIaSK_SK_NS1C_6thread17LinearCombinationIaLi1EiiLNS1H_9ScaleType4KindE0ELNS_15FloatRoundStyleE2EaEENS1_15EpilogueDefaultEEEEEvvEEEEvNT_6ParamsE,"ax",@progbits
	.align	128
.text._ZN7cutlass13device_kernelINS_4gemm6kernel13GemmUniversalIN4cute5tupleIJiiiiEEENS1_10collective13CollectiveMmaINS1_34MainloopSm90TmaGmmaWarpSpecializedILi8ENS5_IJNS4_1CILi2EEENSA_ILi1EEESC_EEENS1_35KernelTmaWarpSpecializedCooperativeEEENS5_IJNSA_ILi192EEENSA_ILi32EEENSA_ILi128EEEEEEaNS5_IJlSC_lEEEaSK_NS4_8TiledMMAINS4_8MMA_AtomIJNS4_4SM904GMMA26MMA_64x32x32_S32S8S8_SS_TNEEEENS4_6LayoutISD_NS5_IJSC_NSA_ILi0EEESS_EEEEENS5_IJNS4_10UnderscoreESV_SV_EEEEENS4_13SM90_TMA_LOADENS4_14ComposedLayoutINS4_7SwizzleILi3ELi4ELi3EEENS4_18smem_ptr_flag_bitsILi8EEENSR_INS5_IJNSA_ILi8EEESI_EEENS5_IJSI_SC_EEEEEEEvNS4_8identityENS4_23SM90_TMA_LOAD_MULTICASTES18_vS19_EENS_8epilogue10collective6detail29Sm90TmaWarpSpecializedAdapterINS1D_15DefaultEpilogueIaSK_SK_NS1C_6thread17LinearCombinationIaLi1EiiLNS1H_9ScaleType4KindE0ELNS_15FloatRoundStyleE2EaEENS1_15EpilogueDefaultEEEEEvvEEEEvNT_6ParamsE:
        .type           _ZN7cutlass13device_kernelINS_4gemm6kernel13GemmUniversalIN4cute5tupleIJiiiiEEENS1_10collective13CollectiveMmaINS1_34MainloopSm90TmaGmmaWarpSpecializedILi8ENS5_IJNS4_1CILi2EEENSA_ILi1EEESC_EEENS1_35KernelTmaWarpSpecializedCooperativeEEENS5_IJNSA_ILi192EEENSA_ILi32EEENSA_ILi128EEEEEEaNS5_IJlSC_lEEEaSK_NS4_8TiledMMAINS4_8MMA_AtomIJNS4_4SM904GMMA26MMA_64x32x32_S32S8S8_SS_TNEEEENS4_6LayoutISD_NS5_IJSC_NSA_ILi0EEESS_EEEEENS5_IJNS4_10UnderscoreESV_SV_EEEEENS4_13SM90_TMA_LOADENS4_14ComposedLayoutINS4_7SwizzleILi3ELi4ELi3EEENS4_18smem_ptr_flag_bitsILi8EEENSR_INS5_IJNSA_ILi8EEESI_EEENS5_IJSI_SC_EEEEEEEvNS4_8identityENS4_23SM90_TMA_LOAD_MULTICASTES18_vS19_EENS_8epilogue10collective6detail29Sm90TmaWarpSpecializedAdapterINS1D_15DefaultEpilogueIaSK_SK_NS1C_6thread17LinearCombinationIaLi1EiiLNS1H_9ScaleType4KindE0ELNS_15FloatRoundStyleE2EaEENS1_15EpilogueDefaultEEEEEvvEEEEvNT_6ParamsE,@function
        .size           _ZN7cutlass13device_kernelINS_4gemm6kernel13GemmUniversalIN4cute5tupleIJiiiiEEENS1_10collective13CollectiveMmaINS1_34MainloopSm90TmaGmmaWarpSpecializedILi8ENS5_IJNS4_1CILi2EEENSA_ILi1EEESC_EEENS1_35KernelTmaWarpSpecializedCooperativeEEENS5_IJNSA_ILi192EEENSA_ILi32EEENSA_ILi128EEEEEEaNS5_IJlSC_lEEEaSK_NS4_8TiledMMAINS4_8MMA_AtomIJNS4_4SM904GMMA26MMA_64x32x32_S32S8S8_SS_TNEEEENS4_6LayoutISD_NS5_IJSC_NSA_ILi0EEESS_EEEEENS5_IJNS4_10UnderscoreESV_SV_EEEEENS4_13SM90_TMA_LOADENS4_14ComposedLayoutINS4_7SwizzleILi3ELi4ELi3EEENS4_18smem_ptr_flag_bitsILi8EEENSR_INS5_IJNSA_ILi8EEESI_EEENS5_IJSI_SC_EEEEEEEvNS4_8identityENS4_23SM90_TMA_LOAD_MULTICASTES18_vS19_EENS_8epilogue10collective6detail29Sm90TmaWarpSpecializedAdapterINS1D_15DefaultEpilogueIaSK_SK_NS1C_6thread17LinearCombinationIaLi1EiiLNS1H_9ScaleType4KindE0ELNS_15FloatRoundStyleE2EaEENS1_15EpilogueDefaultEEEEEvvEEEEvNT_6ParamsE,(.L_x_146 - _ZN7cutlass13device_kernelINS_4gemm6kernel13GemmUniversalIN4cute5tupleIJiiiiEEENS1_10collective13CollectiveMmaINS1_34MainloopSm90TmaGmmaWarpSpecializedILi8ENS5_IJNS4_1CILi2EEENSA_ILi1EEESC_EEENS1_35KernelTmaWarpSpecializedCooperativeEEENS5_IJNSA_ILi192EEENSA_ILi32EEENSA_ILi128EEEEEEaNS5_IJlSC_lEEEaSK_NS4_8TiledMMAINS4_8MMA_AtomIJNS4_4SM904GMMA26MMA_64x32x32_S32S8S8_SS_TNEEEENS4_6LayoutISD_NS5_IJSC_NSA_ILi0EEESS_EEEEENS5_IJNS4_10UnderscoreESV_SV_EEEEENS4_13SM90_TMA_LOADENS4_14ComposedLayoutINS4_7SwizzleILi3ELi4ELi3EEENS4_18smem_ptr_flag_bitsILi8EEENSR_INS5_IJNSA_ILi8EEESI_EEENS5_IJSI_SC_EEEEEEEvNS4_8identityENS4_23SM90_TMA_LOAD_MULTICASTES18_vS19_EENS_8epilogue10collective6detail29Sm90TmaWarpSpecializedAdapterINS1D_15DefaultEpilogueIaSK_SK_NS1C_6thread17LinearCombinationIaLi1EiiLNS1H_9ScaleType4KindE0ELNS_15FloatRoundStyleE2EaEENS1_15EpilogueDefaultEEEEEvvEEEEvNT_6ParamsE)
        .other          _ZN7cutlass13device_kernelINS_4gemm6kernel13GemmUniversalIN4cute5tupleIJiiiiEEENS1_10collective13CollectiveMmaINS1_34MainloopSm90TmaGmmaWarpSpecializedILi8ENS5_IJNS4_1CILi2EEENSA_ILi1EEESC_EEENS1_35KernelTmaWarpSpecializedCooperativeEEENS5_IJNSA_ILi192EEENSA_ILi32EEENSA_ILi128EEEEEEaNS5_IJlSC_lEEEaSK_NS4_8TiledMMAINS4_8MMA_AtomIJNS4_4SM904GMMA26MMA_64x32x32_S32S8S8_SS_TNEEEENS4_6LayoutISD_NS5_IJSC_NSA_ILi0EEESS_EEEEENS5_IJNS4_10UnderscoreESV_SV_EEEEENS4_13SM90_TMA_LOADENS4_14ComposedLayoutINS4_7SwizzleILi3ELi4ELi3EEENS4_18smem_ptr_flag_bitsILi8EEENSR_INS5_IJNSA_ILi8EEESI_EEENS5_IJSI_SC_EEEEEEEvNS4_8identityENS4_23SM90_TMA_LOAD_MULTICASTES18_vS19_EENS_8epilogue10collective6detail29Sm90TmaWarpSpecializedAdapterINS1D_15DefaultEpilogueIaSK_SK_NS1C_6thread17LinearCombinationIaLi1EiiLNS1H_9ScaleType4KindE0ELNS_15FloatRoundStyleE2EaEENS1_15EpilogueDefaultEEEEEvvEEEEvNT_6ParamsE,@"STO_CUDA_ENTRY STV_DEFAULT"
_ZN7cutlass13device_kernelINS_4gemm6kernel13GemmUniversalIN4cute5tupleIJiiiiEEENS1_10collective13CollectiveMmaINS1_34MainloopSm90TmaGmmaWarpSpecializedILi8ENS5_IJNS4_1CILi2EEENSA_ILi1EEESC_EEENS1_35KernelTmaWarpSpecializedCooperativeEEENS5_IJNSA_ILi192EEENSA_ILi32EEENSA_ILi128EEEEEEaNS5_IJlSC_lEEEaSK_NS4_8TiledMMAINS4_8MMA_AtomIJNS4_4SM904GMMA26MMA_64x32x32_S32S8S8_SS_TNEEEENS4_6LayoutISD_NS5_IJSC_NSA_ILi0EEESS_EEEEENS5_IJNS4_10UnderscoreESV_SV_EEEEENS4_13SM90_TMA_LOADENS4_14ComposedLayoutINS4_7SwizzleILi3ELi4ELi3EEENS4_18smem_ptr_flag_bitsILi8EEENSR_INS5_IJNSA_ILi8EEESI_EEENS5_IJSI_SC_EEEEEEEvNS4_8identityENS4_23SM90_TMA_LOAD_MULTICASTES18_vS19_EENS_8epilogue10collective6detail29Sm90TmaWarpSpecializedAdapterINS1D_15DefaultEpilogueIaSK_SK_NS1C_6thread17LinearCombinationIaLi1EiiLNS1H_9ScaleType4KindE0ELNS_15FloatRoundStyleE2EaEENS1_15EpilogueDefaultEEEEEvvEEEEvNT_6ParamsE:
[----:B------:R-:W0:Y:S01]  /*0000*/  LDC R1, c[0x0][0x28] ;  /* 0x00000a00ff017b82 */ /* 0x000e220000000800 */
[----:B------:R-:W1:Y:S01]  /*0010*/  S2R R18, SR_TID.X ;  /* 0x0000000000127919 */ /* 0x000e620000002100 */
[----:B------:R-:W-:Y:S01]  /*0020*/  ELECT P0, URZ, PT ;  /* 0x00000000003f782f */ /* 0x000fe20003800000 */
[----:B------:R-:W-:Y:S01]  /*0030*/  BSSY B0, `(.L_x_0) ;  /* 0x000000f000007945 */ /* 0x000fe20003800000 */
[--C-:B-1----:R-:W-:Y:S02]  /*0040*/  SHF.R.U32.HI R0, RZ, 0x5, R18.reuse ;  /* 0x00000005ff007819 */ /* 0x102fe40000011612 */
[----:B------:R-:W-:-:S03]  /*0050*/  SHF.R.U32.HI R3, RZ, 0x7, R18 ;  /* 0x00000007ff037819 */ /* 0x000fc60000011612 */
[----:B------:R-:W1:Y:S04]  /*0060*/  SHFL.IDX PT, R2, R0, RZ, 0x1f ;  /* 0x00001fff00027589 */ /* 0x000e6800000e0000 */
[----:B------:R2:W3:Y:S01]  /*0070*/  SHFL.IDX PT, R5, R3, RZ, 0x1f ;  /* 0x00001fff03057589 */ /* 0x0004e200000e0000 */
[----:B-1----:R-:W-:-:S13]  /*0080*/  ISETP.NE.OR P0, PT, R2, RZ, !P0 ;  /* 0x000000ff0200720c */ /* 0x002fda0004705670 */
[----:B0-23--:R-:W-:Y:S05]  /*0090*/  @P0 BRA `(.L_x_1) ;  /* 0x0000000000200947 */ /* 0x00dfea0003800000 */
[----:B------:R-:W-:Y:S02]  /*00a0*/  ULDC.64 UR4, c[0x0][0x198] ;  /* 0x0000660000047ab9 */ /* 0x000fe40000000a00 */
[----:B------:R-:W-:Y:S02]  /*00b0*/  UIADD3 UR6, UP0, UR4, 0xf0, URZ ;  /* 0x000000f004067890 */ /* 0x000fe4000ff1e03f */
[----:B------:R-:W-:Y:S02]  /*00c0*/  UIADD3 UR4, UP1, UR4, 0x1f0, URZ ;  /* 0x000001f004047890 */ /* 0x000fe4000ff3e03f */
[----:B------:R-:W-:Y:S02]  /*00d0*/  UIADD3.X UR7, URZ, UR5, URZ, UP0, !UPT ;  /* 0x000000053f077290 */ /* 0x000fe400087fe43f */
[----:B------:R-:W-:-:S07]  /*00e0*/  UIADD3.X UR5, URZ, UR5, URZ, UP1, !UPT ;  /* 0x000000053f057290 */ /* 0x000fce0008ffe43f */
[----:B------:R0:W-:Y:S02]  /*00f0*/  UTMACCTL.PF [UR6] ;  /* 0x00000000060079b9 */ /* 0x0001e40008040000 */
[----:B------:R0:W-:Y:S02]  /*0100*/  UTMACCTL.PF [UR4] ;  /* 0x00000000040079b9 */ /* 0x0001e40008040000 */
[----:B0-----:R-:W-:Y:S01]  /*0110*/  NOP ;  /* 0x0000000000007918 */ /* 0x001fe20000000000 */
.L_x_1:
[----:B------:R-:W-:Y:S05]  /*0120*/  BSYNC B0 ;  /* 0x0000000000007941 */ /* 0x000fea0003800000 */
.L_x_0:
[----:B------:R-:W0:Y:S02]  /*0130*/  SHFL.IDX PT, R3, R0, RZ, 0x1f ;  /* 0x00001fff00037589 */ /* 0x000e2400000e0000 */
[----:B0-----:R-:W-:-:S13]  /*0140*/  ISETP.NE.AND P0, PT, R3, RZ, PT ;  /* 0x000000ff0300720c */ /* 0x001fda0003f05270 */
[----:B------:R-:W-:Y:S05]  /*0150*/  @P0 BRA `(.L_x_2) ;  /* 0x0000000000840947 */ /* 0x000fea0003800000 */
[----:B------:R-:W-:Y:S01]  /*0160*/  ELECT P0, URZ, PT ;  /* 0x00000000003f782f */ /* 0x000fe20003800000 */
[----:B------:R-:W-:-:S12]  /*0170*/  BSSY B0, `(.L_x_2) ;  /* 0x000001f000007945 */ /* 0x000fd80003800000 */
[----:B------:R-:W-:Y:S05]  /*0180*/  @!P0 BRA `(.L_x_3) ;  /* 0x0000000000748947 */ /* 0x000fea0003800000 */
[----:B------:R-:W0:Y:S01]  /*0190*/  S2UR UR8, SR_CgaCtaId ;  /* 0x00000000000879c3 */ /* 0x000e220000008800 */
[----:B------:R-:W-:Y:S01]  /*01a0*/  UMOV UR4, 0x400 ;  /* 0x0000040000047882 */ /* 0x000fe20000000000 */
[----:B------:R-:W-:Y:S01]  /*01b0*/  UMOV UR5, 0x1 ;  /* 0x0000000100057882 */ /* 0x000fe20000000000 */
[----:B------:R-:W-:Y:S02]  /*01c0*/  UMOV UR6, 0x4 ;  /* 0x0000000400067882 */ /* 0x000fe40000000000 */
[----:B------:R-:W-:-:S04]  /*01d0*/  UIADD3 UR6, -UR6, 0x100000, URZ ;  /* 0x0010000006067890 */ /* 0x000fc8000fffe13f */
[----:B------:R-:W-:Y:S02]  /*01e0*/  USHF.L.U32 UR7, UR6, 0xb, URZ ;  /* 0x0000000b06077899 */ /* 0x000fe4000800063f */
[----:B------:R-:W-:Y:S02]  /*01f0*/  USHF.L.U32 UR6, UR6, 0x1, URZ ;  /* 0x0000000106067899 */ /* 0x000fe4000800063f */
[----:B0-----:R-:W-:Y:S02]  /*0200*/  ULEA UR8, UR8, UR4, 0x18 ;  /* 0x0000000408087291 */ /* 0x001fe4000f8ec03f */
[----:B------:R-:W-:-:S04]  /*0210*/  UIADD3 UR4, -UR5, 0x100000, URZ ;  /* 0x0010000005047890 */ /* 0x000fc8000fffe13f */
[----:B------:R-:W-:Y:S02]  /*0220*/  USHF.L.U32 UR5, UR4, 0xb, URZ ;  /* 0x0000000b04057899 */ /* 0x000fe4000800063f */
[----:B------:R-:W-:Y:S01]  /*0230*/  USHF.L.U32 UR4, UR4, 0x1, URZ ;  /* 0x0000000104047899 */ /* 0x000fe2000800063f */
[----:B------:R-:W0:Y:S11]  /*0240*/  FENCE.VIEW.ASYNC.S ;  /* 0x00000000000073c6 */ /* 0x000e360000000000 */
[----:B0-----:R0:W1:Y:S01]  /*0250*/  SYNCS.EXCH.64 URZ, [UR8], UR4 ;  /* 0x00000004083f75b2 */ /* 0x0010620008000100 */
[----:B------:R0:W2:Y:S01]  /*0260*/  SYNCS.EXCH.64 URZ, [UR8+0x40], UR6 ;  /* 0x00004006083f75b2 */ /* 0x0000a20008000100 */
[----:B------:R0:W3:Y:S01]  /*0270*/  SYNCS.EXCH.64 URZ, [UR8+0x8], UR4 ;  /* 0x00000804083f75b2 */ /* 0x0000e20008000100 */
[----:B------:R0:W4:Y:S01]  /*0280*/  SYNCS.EXCH.64 URZ, [UR8+0x48], UR6 ;  /* 0x00004806083f75b2 */ /* 0x0001220008000100 */
[----:B------:R0:W0:Y:S01]  /*0290*/  SYNCS.EXCH.64 URZ, [UR8+0x10], UR4 ;  /* 0x00001004083f75b2 */ /* 0x0000220008000100 */
        /* <DEDUP_REMOVED lines=11> */
[----:B------:R-:W-:Y:S01]  /*0350*/  NOP ;  /* 0x0000000000007918 */ /* 0x000fe20000000000 */
.L_x_3:
[----:B0-----:R-:W-:Y:S05]  /*0360*/  BSYNC B0 ;  /* 0x0000000000007941 */ /* 0x001fea0003800000 */
.L_x_2:
[----:B------:R-:W-:Y:S01]  /*0370*/  SHF.R.S32.HI R7, RZ, 0x1f, R18 ;  /* 0x0000001fff077819 */ /* 0x000fe20000011412 */
[----:B------:R-:W0:Y:S01]  /*0380*/  SHFL.IDX PT, R0, R0, RZ, 0x1f ;  /* 0x00001fff00007589 */ /* 0x000e2200000e0000 */
[----:B------:R-:W5:Y:S01]  /*0390*/  S2UR UR8, SR_CTAID.X ;  /* 0x00000000000879c3 */ /* 0x000f620000002500 */
[----:B------:R-:W-:Y:S02]  /*03a0*/  ELECT P0, URZ, PT ;  /* 0x00000000003f782f */ /* 0x000fe40003800000 */
[----:B------:R-:W-:Y:S01]  /*03b0*/  LEA.HI R7, R7, R18, RZ, 0x7 ;  /* 0x0000001207077211 */ /* 0x000fe200078f38ff */
[----:B------:R-:W1:Y:S01]  /*03c0*/  S2R R4, SR_CTAID.Y ;  /* 0x0000000000047919 */ /* 0x000e620000002600 */
[----:B------:R-:W-:Y:S01]  /*03d0*/  SHF.R.S32.HI R8, RZ, 0x1f, R3 ;  /* 0x0000001fff087819 */ /* 0x000fe20000011403 */
[----:B------:R-:W-:Y:S01]  /*03e0*/  ULDC UR4, c[0x0][0x150] ;  /* 0x0000540000047ab9 */ /* 0x000fe20000000800 */
[----:B------:R-:W-:Y:S01]  /*03f0*/  LOP3.LUT R7, R7, 0xffffff80, RZ, 0xc0, !PT ;  /* 0xffffff8007077812 */ /* 0x000fe200078ec0ff */
[----:B------:R-:W-:Y:S01]  /*0400*/  NOP ;  /* 0x0000000000007918 */ /* 0x000fe20000000000 */
[----:B------:R-:W-:Y:S01]  /*0410*/  LEA.HI R8, R8, R3, RZ, 0x2 ;  /* 0x0000000308087211 */ /* 0x000fe200078f10ff */
[----:B------:R-:W2:Y:S01]  /*0420*/  LDC R10, c[0x0][0x144] ;  /* 0x00005100ff0a7b82 */ /* 0x000ea20000000800 */
[----:B------:R-:W-:Y:S01]  /*0430*/  NOP ;  /* 0x0000000000007918 */ /* 0x000fe20000000000 */
[----:B------:R-:W-:Y:S01]  /*0440*/  IMAD.IADD R6, R18, 0x1, -R7 ;  /* 0x0000000112067824 */ /* 0x000fe200078e0a07 */
[----:B------:R-:W-:Y:S01]  /*0450*/  LOP3.LUT R8, R8, 0x3ffffffc, RZ, 0xc0, !PT ;  /* 0x3ffffffc08087812 */ /* 0x000fe200078ec0ff */
[----:B------:R-:W-:Y:S01]  /*0460*/  IMAD.MOV.U32 R22, RZ, RZ, 0x1 ;  /* 0x00000001ff167424 */ /* 0x000fe200078e00ff */
[----:B------:R-:W-:-:S02]  /*0470*/  ISETP.NE.AND P3, PT, R5, RZ, PT ;  /* 0x000000ff0500720c */ /* 0x000fc40003f65270 */
[----:B------:R-:W-:Y:S01]  /*0480*/  SHF.R.S32.HI R7, RZ, 0x1f, R6 ;  /* 0x0000001fff077819 */ /* 0x000fe20000011406 */
[----:B------:R-:W-:Y:S01]  /*0490*/  IMAD.IADD R8, R3, 0x1, -R8 ;  /* 0x0000000103087824 */ /* 0x000fe200078e0a08 */
[----:B------:R-:W3:Y:S02]  /*04a0*/  LDC R13, c[0x0][0x140] ;  /* 0x00005000ff0d7b82 */ /* 0x000ee40000000800 */
[----:B------:R-:W-:Y:S02]  /*04b0*/  LEA.HI R7, R7, R6, RZ, 0x3 ;  /* 0x0000000607077211 */ /* 0x000fe400078f18ff */
[----:B0-----:R-:W-:Y:S02]  /*04c0*/  ISETP.NE.OR P0, PT, R0, RZ, !P0 ;  /* 0x000000ff0000720c */ /* 0x001fe40004705670 */
[--C-:B------:R-:W-:Y:S02]  /*04d0*/  SHF.R.S32.HI R0, RZ, 0x3, R7.reuse ;  /* 0x00000003ff007819 */ /* 0x100fe40000011407 */
[----:B------:R-:W-:-:S02]  /*04e0*/  SHF.R.S32.HI R7, RZ, 0x1f, R7 ;  /* 0x0000001fff077819 */ /* 0x000fc40000011407 */
[----:B-----5:R-:W-:Y:S02]  /*04f0*/  I2FP.F32.U32 R9, UR8 ;  /* 0x0000000800097c45 */ /* 0x020fe40008201000 */
[----:B------:R-:W-:-:S03]  /*0500*/  LEA.HI R7, R7, R0, RZ, 0x2 ;  /* 0x0000000007077211 */ /* 0x000fc600078f10ff */
[----:B------:R-:W-:Y:S01]  /*0510*/  FMUL R9, R9, UR4 ;  /* 0x0000000409097c20 */ /* 0x000fe20008400000 */
[----:B------:R-:W-:Y:S01]  /*0520*/  LOP3.LUT R7, R7, 0xfffffffc, RZ, 0xc0, !PT ;  /* 0xfffffffc07077812 */ /* 0x000fe200078ec0ff */
[----:B------:R-:W-:Y:S01]  /*0530*/  VOTEU.ALL UP0, P0 ;  /* 0x00000000003f7886 */ /* 0x000fe20000000000 */
[----:B-1----:R-:W-:Y:S01]  /*0540*/  I2FP.F32.U32 R3, R4 ;  /* 0x0000000400037245 */ /* 0x002fe20000201000 */
[----:B------:R-:W-:Y:S01]  /*0550*/  ULDC UR4, c[0x0][0x154] ;  /* 0x0000550000047ab9 */ /* 0x000fe20000000800 */
[----:B------:R-:W-:Y:S01]  /*0560*/  VOTEU.ALL UP1, P0 ;  /* 0x00000000003f7886 */ /* 0x000fe20000020000 */
[----:B------:R-:W0:Y:S01]  /*0570*/  F2I.U32.TRUNC.NTZ R9, R9 ;  /* 0x0000000900097305 */ /* 0x000e22000020f000 */
[----:B------:R-:W-:Y:S01]  /*0580*/  IMAD.IADD R7, R0, 0x1, -R7 ;  /* 0x0000000100077824 */ /* 0x000fe200078e0a07 */
[----:B------:R-:W1:Y:S01]  /*0590*/  @!UP0 S2UR UR7, SR_CgaCtaId ;  /* 0x00000000000789c3 */ /* 0x000e620000008800 */
[----:B------:R-:W-:Y:S01]  /*05a0*/  FMUL R12, R3, UR4 ;  /* 0x00000004030c7c20 */ /* 0x000fe20008400000 */
[----:B------:R-:W-:Y:S01]  /*05b0*/  UMOV UR4, 0x20 ;  /* 0x0000002000047882 */ /* 0x000fe20000000000 */
[----:B------:R-:W-:Y:S01]  /*05c0*/  IMAD R8, R8, 0x4, R7 ;  /* 0x0000000408087824 */ /* 0x000fe200078e0207 */
[----:B------:R-:W-:Y:S01]  /*05d0*/  @!UP0 UMOV UR6, 0x400 ;  /* 0x0000040000068882 */ /* 0x000fe20000000000 */
[----:B------:R-:W-:-:S04]  /*05e0*/  @!UP0 UIADD3 UR4, -UR4, 0x100000, URZ ;  /* 0x0010000004048890 */ /* 0x000fc8000fffe13f */
[----:B------:R-:W-:Y:S02]  /*05f0*/  @!UP0 USHF.L.U32 UR5, UR4, 0xb, URZ ;  /* 0x0000000b04058899 */ /* 0x000fe4000800063f */
[----:B------:R-:W-:Y:S01]  /*0600*/  @!UP0 USHF.L.U32 UR4, UR4, 0x1, URZ ;  /* 0x0000000104048899 */ /* 0x000fe2000800063f */
[----:B---3--:R-:W-:Y:S01]  /*0610*/  ISETP.EQ.U32.AND P2, PT, R13, 0x1, PT ;  /* 0x000000010d00780c */ /* 0x008fe20003f42070 */
[----:B------:R-:W3:Y:S01]  /*0620*/  F2I.U32.TRUNC.NTZ R12, R12 ;  /* 0x0000000c000c7305 */ /* 0x000ee2000020f000 */
[C---:B------:R-:W-:Y:S01]  /*0630*/  LEA.HI R0, R8.reuse, R8, RZ, 0x1 ;  /* 0x0000000808007211 */ /* 0x040fe200078f08ff */
[----:B------:R-:W5:Y:S01]  /*0640*/  LDC R7, c[0x0][0x148] ;  /* 0x00005200ff077b82 */ /* 0x000f620000000800 */
[----:B------:R-:W-:Y:S02]  /*0650*/  IMAD.SHL.U32 R23, R8, 0x4, RZ ;  /* 0x0000000408177824 */ /* 0x000fe400078e00ff */
[----:B------:R-:W-:Y:S01]  /*0660*/  LOP3.LUT R11, R0, 0xfffffffe, RZ, 0xc0, !PT ;  /* 0xfffffffe000b7812 */ /* 0x000fe200078ec0ff */
[----:B0-----:R-:W-:Y:S01]  /*0670*/  IMAD.MOV R15, RZ, RZ, -R9 ;  /* 0x000000ffff0f7224 */ /* 0x001fe200078e0a09 */
[----:B------:R-:W-:-:S02]  /*0680*/  SHF.R.S32.HI R9, RZ, 0x1f, R2 ;  /* 0x0000001fff097819 */ /* 0x000fc40000011402 */
[----:B------:R-:W-:Y:S01]  /*0690*/  LOP3.LUT R23, R8, 0xc, R23, 0x78, !PT ;  /* 0x0000000c08177812 */ /* 0x000fe200078e7817 */
[----:B--2---:R-:W-:Y:S01]  /*06a0*/  IMAD R3, R10, R15, UR8 ;  /* 0x000000080a037e24 */ /* 0x004fe2000f8e020f */
[----:B------:R-:W-:Y:S01]  /*06b0*/  LEA.HI R9, R9, R2, RZ, 0x2 ;  /* 0x0000000209097211 */ /* 0x000fe200078f10ff */
[----:B------:R-:W-:-:S03]  /*06c0*/  IMAD.IADD R0, R8, 0x1, -R11 ;  /* 0x0000000108007824 */ /* 0x000fc600078e0a0b */
[----:B------:R-:W-:Y:S01]  /*06d0*/  LOP3.LUT R9, R9, 0xfffffffc, RZ, 0xc0, !PT ;  /* 0xfffffffc09097812 */ /* 0x000fe200078ec0ff */
[----:B---3--:R-:W-:Y:S01]  /*06e0*/  IMAD.MOV R24, RZ, RZ, -R12 ;  /* 0x000000ffff187224 */ /* 0x008fe200078e0a0c */
[----:B------:R-:W-:Y:S01]  /*06f0*/  ISETP.NE.AND P4, PT, R0, R3, PT ;  /* 0x000000030000720c */ /* 0x000fe20003f85270 */
[----:B-1----:R-:W-:Y:S02]  /*0700*/  @!UP0 ULEA UR6, UR7, UR6, 0x18 ;  /* 0x0000000607068291 */ /* 0x002fe4000f8ec03f */
[----:B------:R-:W-:Y:S01]  /*0710*/  IMAD.IADD R0, R2, 0x1, -R9 ;  /* 0x0000000102007824 */ /* 0x000fe200078e0a09 */
[----:B------:R-:W-:Y:S01]  /*0720*/  VOTEU.ALL UP0, P0 ;  /* 0x00000000003f7886 */ /* 0x000fe20000000000 */
[----:B------:R-:W-:Y:S01]  /*0730*/  LOP3.LUT P0, RZ, R6, 0x7, RZ, 0xc0, !PT ;  /* 0x0000000706ff7812 */ /* 0x000fe2000780c0ff */
[----:B------:R-:W-:Y:S02]  /*0740*/  VIADD R6, R5, 0xffffffff ;  /* 0xffffffff05067836 */ /* 0x000fe40000000000 */
[----:B------:R-:W-:Y:S01]  /*0750*/  ISETP.NE.AND P1, PT, R0, 0x3, PT ;  /* 0x000000030000780c */ /* 0x000fe20003f25270 */
[----:B-----5:R-:W-:Y:S01]  /*0760*/  IMAD R9, R7, R24, R4 ;  /* 0x0000001807097224 */ /* 0x020fe200078e0204 */
[----:B------:R-:W-:-:S02]  /*0770*/  ISETP.LT.U32.AND P0, PT, R23, 0x2, !P0 ;  /* 0x000000021700780c */ /* 0x000fc40004701070 */
[----:B------:R-:W-:Y:S01]  /*0780*/  ISETP.EQ.OR P1, PT, R0, RZ, !P1 ;  /* 0x000000ff0000720c */ /* 0x000fe20004f22670 */
[----:B------:R-:W0:Y:S02]  /*0790*/  FENCE.VIEW.ASYNC.S ;  /* 0x00000000000073c6 */ /* 0x000e240000000000 */
[----:B0-----:R0:W1:Y:S01]  /*07a0*/  @!UP0 SYNCS.EXCH.64 URZ, [UR6+0x90], UR4 ;  /* 0x00009004063f85b2 */ /* 0x0010620008000100 */
[----:B------:R-:W-:Y:S02]  /*07b0*/  @P4 LEA.HI R2, R23, R23, RZ, 0x1 ;  /* 0x0000001717024211 */ /* 0x000fe400078f08ff */
[----:B------:R-:W-:Y:S02]  /*07c0*/  ISETP.EQ.AND P1, PT, R5, RZ, P1 ;  /* 0x000000ff0500720c */ /* 0x000fe40000f22270 */
[----:B------:R-:W-:Y:S02]  /*07d0*/  @P4 SHF.R.S32.HI R2, RZ, 0x1, R2 ;  /* 0x00000001ff024819 */ /* 0x000fe40000011402 */
[----:B------:R-:W-:-:S02]  /*07e0*/  ISETP.GE.U32.AND P6, PT, R6, 0x2, PT ;  /* 0x000000020600780c */ /* 0x000fc40003fc6070 */
[----:B------:R-:W-:Y:S02]  /*07f0*/  @P4 ISETP.NE.AND P5, PT, R2, R9, PT ;  /* 0x000000090200420c */ /* 0x000fe40003fa5270 */
[----:B------:R-:W-:Y:S02]  /*0800*/  SEL R9, RZ, 0x1, !P0 ;  /* 0x00000001ff097807 */ /* 0x000fe40004000000 */
[----:B------:R-:W-:Y:S02]  /*0810*/  @P4 SEL R22, RZ, 0x1, P5 ;  /* 0x00000001ff164807 */ /* 0x000fe40002800000 */
[----:B------:R-:W-:Y:S01]  /*0820*/  SEL R19, RZ, 0x1, !P1 ;  /* 0x00000001ff137807 */ /* 0x000fe20004800000 */
[----:B------:R0:W2:Y:S01]  /*0830*/  @!UP1 SYNCS.EXCH.64 URZ, [UR6+0x98], UR4 ;  /* 0x00009804063f95b2 */ /* 0x0000a20008000100 */
[----:B------:R-:W-:Y:S01]  /*0840*/  LOP3.LUT R22, R22, R9, RZ, 0xc0, !PT ;  /* 0x0000000916167212 */ /* 0x000fe200078ec0ff */
[----:B------:R-:W-:Y:S01]  /*0850*/  NOP ;  /* 0x0000000000007918 */ /* 0x000fe20000000000 */
[----:B------:R-:W-:Y:S01]  /*0860*/  SEL R19, R19, 0x2, P6 ;  /* 0x0000000213137807 */ /* 0x000fe20003000000 */
[----:B------:R-:W-:Y:S06]  /*0870*/  @!P2 BRA `(.L_x_4) ;  /* 0x000000000008a947 */ /* 0x000fec0003800000 */
[----:B-12-4-:R-:W-:Y:S01]  /*0880*/  UCGABAR_ARV ;  /* 0x00000000000079c7 */ /* 0x016fe20008000000 */
[----:B------:R-:W-:Y:S05]  /*0890*/  BRA `(.L_x_5) ;  /* 0x0000000000047947 */ /* 0x000fea0003800000 */
.L_x_4:
[----:B-12-4-:R-:W-:Y:S01]  /*08a0*/  NOP ;  /* 0x0000000000007918 */ /* 0x016fe20000000000 */
.L_x_5:
[----:B------:R-:W1:Y:S01]  /*08b0*/  LDC R2, c[0x0][0x65c] ;  /* 0x00019700ff027b82 */ /* 0x000e620000000800 */
[----:B------:R-:W-:Y:S02]  /*08c0*/  IMAD.U32 R8, RZ, RZ, UR8 ;  /* 0x00000008ff087e24 */ /* 0x000fe4000f8e00ff */
[----:B------:R-:W-:Y:S01]  /*08d0*/  IMAD.MOV.U32 R9, RZ, RZ, RZ ;  /* 0x000000ffff097224 */ /* 0x000fe200078e00ff */
[----:B-1----:R-:W-:-:S04]  /*08e0*/  ISETP.NE.AND P1, PT, R2, 0x1, PT ;  /* 0x000000010200780c */ /* 0x002fc80003f25270 */
[----:B------:R-:W-:-:S09]  /*08f0*/  P2R R5, PR, RZ, 0x2 ;  /* 0x00000002ff057803 */ /* 0x000fd20000000000 */
[----:B------:R-:W1:Y:S01]  /*0900*/  @P1 LDC R17, c[0x0][0x10] ;  /* 0x00000400ff111b82 */ /* 0x000e620000000800 */
[----:B------:R-:W-:Y:S02]  /*0910*/  @P1 IMAD.MOV.U32 R5, RZ, RZ, RZ ;  /* 0x000000ffff051224 */ /* 0x000fe400078e00ff */
[----:B------:R-:W-:-:S05]  /*0920*/  @P1 IMAD.MOV.U32 R13, RZ, RZ, RZ ;  /* 0x000000ffff0d1224 */ /* 0x000fca00078e00ff */
[----:B------:R-:W2:Y:S01]  /*0930*/  @!P1 LDC R11, c[0x0][0xc] ;  /* 0x00000300ff0b9b82 */ /* 0x000ea20000000800 */
[----:B-1----:R-:W-:-:S04]  /*0940*/  @P1 IMAD.WIDE.U32 R16, R17, UR8, R4 ;  /* 0x0000000811101c25 */ /* 0x002fc8000f8e0004 */
[----:B------:R-:W-:Y:S02]  /*0950*/  @P1 IMAD.IADD R17, R17, 0x1, R13 ;  /* 0x0000000111111824 */ /* 0x000fe400078e020d */
[----:B--2---:R-:W-:-:S04]  /*0960*/  @!P1 IMAD.WIDE.U32 R8, R4, R11, R8 ;  /* 0x0000000b04089225 */ /* 0x004fc800078e0008 */
[----:B------:R-:W-:Y:S02]  /*0970*/  @!P1 IMAD.MOV.U32 R16, RZ, RZ, R8 ;  /* 0x000000ffff109224 */ /* 0x000fe400078e0008 */
[----:B------:R-:W-:Y:S01]  /*0980*/  @!P1 IMAD.MOV.U32 R17, RZ, RZ, R9 ;  /* 0x000000ffff119224 */ /* 0x000fe200078e0009 */
[----:B------:R-:W-:Y:S06]  /*0990*/  @!P2 BRA `(.L_x_6) ;  /* 0x00000000000ca947 */ /* 0x000fec0003800000 */
[----:B------:R-:W-:Y:S01]  /*09a0*/  UCGABAR_WAIT ;  /* 0x0000000000007dc7 */ /* 0x000fe20008000000 */
[----:B------:R-:W-:Y:S01]  /*09b0*/  CCTL.IVALL ;  /* 0x00000000ff00798f */ /* 0x000fe20002000000 */
[----:B------:R-:W-:Y:S05]  /*09c0*/  BRA `(.L_x_7) ;  /* 0x0000000000047947 */ /* 0x000fea0003800000 */
.L_x_6:
[----:B------:R-:W-:Y:S06]  /*09d0*/  BAR.SYNC.DEFER_BLOCKING 0x0 ;  /* 0x0000000000007b1d */ /* 0x000fec0000010000 */
.L_x_7:
[----:B------:R-:W-:Y:S05]  /*09e0*/  @!P3 BRA `(.L_x_8) ;  /* 0x0000003c0024b947 */ /* 0x000fea0003800000 */
[----:B------:R-:W-:-:S13]  /*09f0*/  ISETP.GT.U32.AND P0, PT, R6, 0x1, PT ;  /* 0x000000010600780c */ /* 0x000fda0003f04070 */
[----:B0-----:R-:W-:Y:S05]  /*0a00*/  @P0 EXIT ;  /* 0x000000000000094d */ /* 0x001fea0003800000 */
[----:B------:R-:W-:Y:S01]  /*0a10*/  ULDC.64 UR4, c[0x0][0x650] ;  /* 0x0001940000047ab9 */ /* 0x000fe20000000a00 */
[----:B------:R-:W-:Y:S01]  /*0a20*/  PRMT R0, RZ, 0x7610, R0 ;  /* 0x00007610ff007816 */ /* 0x000fe20000000000 */
[----:B------:R-:W-:Y:S01]  /*0a30*/  IMAD.MOV.U32 R63, RZ, RZ, -0x1 ;  /* 0xffffffffff3f7424 */ /* 0x000fe200078e00ff */
[----:B------:R-:W-:Y:S01]  /*0a40*/  ISETP.GE.U32.AND P0, PT, R16, UR4, PT ;  /* 0x0000000410007c0c */ /* 0x000fe2000bf06070 */
[----:B------:R-:W-:Y:S02]  /*0a50*/  IMAD.MOV.U32 R60, RZ, RZ, -0x1 ;  /* 0xffffffffff3c7424 */ /* 0x000fe400078e00ff */
[----:B------:R-:W-:Y:S01]  /*0a60*/  IMAD.MOV.U32 R59, RZ, RZ, -0x1 ;  /* 0xffffffffff3b7424 */ /* 0x000fe200078e00ff */
[----:B------:R-:W-:-:S13]  /*0a70*/  ISETP.GE.U32.AND.EX P0, PT, R17, UR5, PT, P0 ;  /* 0x0000000511007c0c */ /* 0x000fda000bf06100 */
[----:B------:R-:W-:Y:S05]  /*0a80*/  @P0 BRA `(.L_x_9) ;  /* 0x0000000400280947 */ /* 0x000fea0003800000 */
[----:B------:R-:W0:Y:S01]  /*0a90*/  LDC.64 R20, c[0x0][0x628] ;  /* 0x00018a00ff147b82 */ /* 0x000e220000000a00 */
[----:B------:R-:W-:Y:S02]  /*0aa0*/  IMAD.MOV.U32 R8, RZ, RZ, R16 ;  /* 0x000000ffff087224 */ /* 0x000fe400078e0010 */
[----:B------:R-:W-:-:S05]  /*0ab0*/  IMAD.MOV.U32 R9, RZ, RZ, R17 ;  /* 0x000000ffff097224 */ /* 0x000fca00078e0011 */
[----:B------:R-:W1:Y:S08]  /*0ac0*/  LDC R0, c[0x0][0x630] ;  /* 0x00018c00ff007b82 */ /* 0x000e700000000800 */
[----:B------:R-:W2:Y:S01]  /*0ad0*/  LDC.64 R26, c[0x0][0x620] ;  /* 0x00018800ff1a7b82 */ /* 0x000ea20000000a00 */
[----:B0-----:R-:W-:-:S04]  /*0ae0*/  ISETP.NE.U32.AND P0, PT, R20, RZ, PT ;  /* 0x000000ff1400720c */ /* 0x001fc80003f05070 */
[----:B------:R-:W-:-:S13]  /*0af0*/  ISETP.NE.AND.EX P0, PT, R21, RZ, PT, P0 ;  /* 0x000000ff1500720c */ /* 0x000fda0003f05300 */
[----:B-12---:R-:W-:Y:S05]  /*0b00*/  @!P0 BRA `(.L_x_10) ;  /* 0x0000000000288947 */ /* 0x006fea0003800000 */
[----:B------:R-:W0:Y:S02]  /*0b10*/  LDC R13, c[0x0][0x634] ;  /* 0x00018d00ff0d7b82 */ /* 0x000e240000000800 */
[----:B0-----:R-:W-:-:S05]  /*0b20*/  IADD3 R13, P0, R16, R13, RZ ;  /* 0x0000000d100d7210 */ /* 0x001fca0007f1e0ff */
[----:B------:R-:W-:-:S04]  /*0b30*/  IMAD.X R15, RZ, RZ, R17, P0 ;  /* 0x000000ffff0f7224 */ /* 0x000fc800000e0611 */
[----:B------:R-:W-:-:S04]  /*0b40*/  IMAD.WIDE.U32 R8, R15, R20, RZ ;  /* 0x000000140f087225 */ /* 0x000fc800078e00ff */
[----:B------:R-:W-:-:S04]  /*0b50*/  IMAD.WIDE.U32 R10, P0, R13, R21, R8 ;  /* 0x000000150d0a7225 */ /* 0x000fc80007800008 */
[----:B------:R-:W-:-:S04]  /*0b60*/  IMAD.WIDE.U32 R8, R13, R20, RZ ;  /* 0x000000140d087225 */ /* 0x000fc800078e00ff */
[----:B------:R-:W-:Y:S01]  /*0b70*/  IMAD.X R13, RZ, RZ, RZ, P0 ;  /* 0x000000ffff0d7224 */ /* 0x000fe200000e06ff */
[----:B------:R-:W-:Y:S01]  /*0b80*/  IADD3 RZ, P0, R9, R10, RZ ;  /* 0x0000000a09ff7210 */ /* 0x000fe20007f1e0ff */
[----:B------:R-:W-:-:S04]  /*0b90*/  IMAD.MOV.U32 R12, RZ, RZ, R11 ;  /* 0x000000ffff0c7224 */ /* 0x000fc800078e000b */
[----:B------:R-:W-:-:S08]  /*0ba0*/  IMAD.WIDE.U32.X R8, R15, R21, R12, P0 ;  /* 0x000000150f087225 */ /* 0x000fd000000e040c */
.L_x_10:
[----:B------:R-:W0:Y:S01]  /*0bb0*/  LDC.64 R20, c[0x0][0x640] ;  /* 0x00019000ff147b82 */ /* 0x000e220000000a00 */
[--C-:B------:R-:W-:Y:S01]  /*0bc0*/  SHF.R.U64 R59, R8, R0, R9.reuse ;  /* 0x00000000083b7219 */ /* 0x100fe20000001209 */
[----:B------:R-:W-:Y:S01]  /*0bd0*/  IMAD R28, R7, R24, R4 ;  /* 0x00000018071c7224 */ /* 0x000fe200078e0204 */
[----:B------:R-:W-:Y:S01]  /*0be0*/  SHF.R.U32.HI R0, RZ, R0, R9 ;  /* 0x00000000ff007219 */ /* 0x000fe20000011609 */
[----:B------:R-:W-:Y:S01]  /*0bf0*/  IMAD.MOV.U32 R25, RZ, RZ, 0x1 ;  /* 0x00000001ff197424 */ /* 0x000fe200078e00ff */
[----:B------:R-:W-:-:S03]  /*0c00*/  IADD3 R5, P0, RZ, -R59, RZ ;  /* 0x8000003bff057210 */ /* 0x000fc60007f1e0ff */
[----:B------:R-:W1:Y:S02]  /*0c10*/  LDC R6, c[0x0][0x618] ;  /* 0x00018600ff067b82 */ /* 0x000e640000000800 */
[----:B------:R-:W-:-:S04]  /*0c20*/  IMAD.X R9, RZ, RZ, ~R0, P0 ;  /* 0x000000ffff097224 */ /* 0x000fc800000e0e00 */
[-C--:B------:R-:W-:Y:S02]  /*0c30*/  IMAD R0, R9, R26.reuse, RZ ;  /* 0x0000001a09007224 */ /* 0x080fe400078e02ff */
[----:B------:R-:W2:Y:S01]  /*0c40*/  LDC R11, c[0x0][0x608] ;  /* 0x00018200ff0b7b82 */ /* 0x000ea20000000800 */
[----:B------:R-:W-:-:S04]  /*0c50*/  IMAD.WIDE.U32 R8, R5, R26, R16 ;  /* 0x0000001a05087225 */ /* 0x000fc800078e0010 */
[----:B------:R-:W-:-:S03]  /*0c60*/  IMAD R5, R5, R27, R0 ;  /* 0x0000001b05057224 */ /* 0x000fc600078e0200 */
[----:B------:R-:W3:Y:S01]  /*0c70*/  LDC R12, c[0x0][0x658] ;  /* 0x00019600ff0c7b82 */ /* 0x000ee20000000800 */
[----:B0-----:R-:W-:Y:S01]  /*0c80*/  ISETP.NE.U32.AND P0, PT, R20, RZ, PT ;  /* 0x000000ff1400720c */ /* 0x001fe20003f05070 */
[----:B------:R-:W-:Y:S02]  /*0c90*/  IMAD.IADD R5, R9, 0x1, R5 ;  /* 0x0000000109057824 */ /* 0x000fe400078e0205 */
[----:B------:R-:W-:Y:S01]  /*0ca0*/  IMAD.MOV.U32 R9, RZ, RZ, -0x1 ;  /* 0xffffffffff097424 */ /* 0x000fe200078e00ff */
[----:B------:R-:W-:-:S03]  /*0cb0*/  ISETP.NE.AND.EX P0, PT, R21, RZ, PT, P0 ;  /* 0x000000ff1500720c */ /* 0x000fc60003f05300 */
[----:B------:R-:W0:Y:S01]  /*0cc0*/  LDC R15, c[0x0][0x600] ;  /* 0x00018000ff0f7b82 */ /* 0x000e220000000800 */
[-CC-:B-1----:R-:W-:Y:S02]  /*0cd0*/  SHF.R.U64 R13, R8, R6.reuse, R5.reuse ;  /* 0x00000006080d7219 */ /* 0x182fe40000001205 */
[----:B------:R-:W-:-:S05]  /*0ce0*/  SHF.R.U32.HI R0, RZ, R6, R5 ;  /* 0x00000006ff007219 */ /* 0x000fca0000011605 */
[----:B------:R-:W1:Y:S01]  /*0cf0*/  LDC R14, c[0x0][0x648] ;  /* 0x00019200ff0e7b82 */ /* 0x000e620000000800 */
[-CC-:B--2---:R-:W-:Y:S02]  /*0d00*/  SHF.R.U64 R29, R13, R11.reuse, R0.reuse ;  /* 0x0000000b0d1d7219 */ /* 0x184fe40000001200 */
[----:B------:R-:W-:-:S05]  /*0d10*/  SHF.R.U32.HI R5, RZ, R11, R0 ;  /* 0x0000000bff057219 */ /* 0x000fca0000011600 */
[----:B------:R-:W2:Y:S01]  /*0d20*/  LDC R26, c[0x0][0x638] ;  /* 0x00018e00ff1a7b82 */ /* 0x000ea20000000800 */
[-CC-:B---3--:R-:W-:Y:S02]  /*0d30*/  SHF.R.U64 R24, R29, R12.reuse, R5.reuse ;  /* 0x0000000c1d187219 */ /* 0x188fe40000001205 */
[-C--:B------:R-:W-:Y:S02]  /*0d40*/  SHF.L.U32 R0, R9, R12.reuse, RZ ;  /* 0x0000000c09007219 */ /* 0x080fe400000006ff */
[----:B------:R-:W-:Y:S01]  /*0d50*/  SHF.R.U32.HI R5, RZ, R12, R5 ;  /* 0x0000000cff057219 */ /* 0x000fe20000011605 */
[----:B------:R-:W-:Y:S01]  /*0d60*/  IMAD.MOV.U32 R4, RZ, RZ, R24 ;  /* 0x000000ffff047224 */ /* 0x000fe200078e0018 */
[----:B------:R-:W-:Y:S01]  /*0d70*/  LOP3.LUT R10, RZ, R0, RZ, 0x33, !PT ;  /* 0x00000000ff0a7212 */ /* 0x000fe200078e33ff */
[----:B------:R-:W3:Y:S01]  /*0d80*/  LDC R27, c[0x0][0x610] ;  /* 0x00018400ff1b7b82 */ /* 0x000ee20000000800 */
[----:B------:R-:W-:Y:S05]  /*0d90*/  @!P0 BRA `(.L_x_11) ;  /* 0x0000000000288947 */ /* 0x000fea0003800000 */
[----:B------:R-:W4:Y:S02]  /*0da0*/  LDC R9, c[0x0][0x64c] ;  /* 0x00019300ff097b82 */ /* 0x000f240000000800 */
[----:B----4-:R-:W-:-:S05]  /*0db0*/  IADD3 R9, P0, R24, R9, RZ ;  /* 0x0000000918097210 */ /* 0x010fca0007f1e0ff */
        /* <DEDUP_REMOVED lines=8> */
.L_x_11:
[----:B-1----:R-:W-:Y:S01]  /*0e40*/  SHF.R.U64 R4, R4, R14, R5 ;  /* 0x0000000e04047219 */ /* 0x002fe20000001205 */
[----:B0-----:R-:W-:Y:S01]  /*0e50*/  VIADD R6, R15, 0xffffffff ;  /* 0xffffffff0f067836 */ /* 0x001fe20000000000 */
[----:B------:R-:W-:Y:S02]  /*0e60*/  SHF.L.U32 R0, R25, R12, RZ ;  /* 0x0000000c19007219 */ /* 0x000fe400000006ff */
[----:B------:R-:W-:Y:S01]  /*0e70*/  LOP3.LUT R5, R29, R10, RZ, 0xc0, !PT ;  /* 0x0000000a1d057212 */ /* 0x000fe200078ec0ff */
[----:B------:R-:W-:Y:S01]  /*0e80*/  IMAD.MOV R7, RZ, RZ, -R4 ;  /* 0x000000ffff077224 */ /* 0x000fe200078e0a04 */
[----:B------:R-:W-:Y:S02]  /*0e90*/  SEL R3, R3, R28, !P1 ;  /* 0x0000001c03037207 */ /* 0x000fe40004800000 */
[----:B------:R-:W-:Y:S01]  /*0ea0*/  LOP3.LUT R6, R13, R6, RZ, 0xc0, !PT ;  /* 0x000000060d067212 */ /* 0x000fe200078ec0ff */
[----:B------:R-:W-:Y:S02]  /*0eb0*/  IMAD R4, R0, R4, R5 ;  /* 0x0000000400047224 */ /* 0x000fe400078e0205 */
[----:B--2---:R-:W-:-:S02]  /*0ec0*/  IMAD R0, R7, R26, R24 ;  /* 0x0000001a07007224 */ /* 0x004fc400078e0218 */
[----:B---3--:R-:W-:Y:S02]  /*0ed0*/  IMAD R3, R4, R27, R3 ;  /* 0x0000001b04037224 */ /* 0x008fe400078e0203 */
[----:B------:R-:W-:Y:S02]  /*0ee0*/  IMAD.MOV.U32 R5, RZ, RZ, 0x1 ;  /* 0x00000001ff057424 */ /* 0x000fe400078e00ff */
[----:B------:R-:W-:-:S03]  /*0ef0*/  IMAD R4, R0, R15, R6 ;  /* 0x0000000f00047224 */ /* 0x000fc600078e0206 */
[----:B------:R-:W-:Y:S02]  /*0f00*/  PRMT R0, R5, 0x7610, R0 ;  /* 0x0000761005007816 */ /* 0x000fe40000000000 */
[----:B------:R-:W-:Y:S02]  /*0f10*/  SEL R60, R4, R3, !P1 ;  /* 0x00000003043c7207 */ /* 0x000fe40004800000 */
[----:B------:R-:W-:-:S07]  /*0f20*/  SEL R63, R3, R4, !P1 ;  /* 0x00000004033f7207 */ /* 0x000fce0004800000 */
.L_x_9:
[----:B------:R-:W-:-:S08]  /*0f30*/  NOP ;  /* 0x0000000000007918 */ /* 0x000fd00000000000 */
[----:B------:R-:W0:Y:S02]  /*0f40*/  USETMAXREG.TRY_ALLOC.CTAPOOL UP0, 0xe8 ;  /* 0x000000e8000079c8 */ /* 0x000e240008000600 */
[----:B0-----:R-:W-:-:S13]  /*0f50*/  PLOP3.LUT P0, PT, PT, PT, UP0, 0x80, 0x0 ;  /* 0x000000000000781c */ /* 0x001fda0003f0f008 */
[----:B------:R-:W-:Y:S05]  /*0f60*/  @!P0 BRA `(.L_x_9) ;  /* 0xfffffffc00f08947 */ /* 0x000fea000383ffff */
[----:B------:R-:W-:Y:S01]  /*0f70*/  ULDC.64 UR4, c[0x0][0x598] ;  /* 0x0001660000047ab9 */ /* 0x000fe20000000a00 */
[----:B------:R-:W-:Y:S01]  /*0f80*/  ULDC.64 UR36, c[0x0][0x208] ;  /* 0x0000820000247ab9 */ /* 0x000fe20000000a00 */
[----:B------:R-:W-:-:S04]  /*0f90*/  ISETP.NE.U32.AND P0, PT, RZ, UR4, PT ;  /* 0x00000004ff007c0c */ /* 0x000fc8000bf05070 */
[----:B------:R-:W-:-:S13]  /*0fa0*/  ISETP.NE.AND.EX P0, PT, RZ, UR5, PT, P0 ;  /* 0x00000005ff007c0c */ /* 0x000fda000bf05300 */
[----:B------:R-:W-:Y:S05]  /*0fb0*/  @!P0 BRA `(.L_x_12) ;  /* 0x00000000001c8947 */ /* 0x000fea0003800000 */
[----:B------:R-:W0:Y:S02]  /*0fc0*/  LDC.64 R4, c[0x0][0x598] ;  /* 0x00016600ff047b82 */ /* 0x000e240000000a00 */
[----:B0-----:R-:W2:Y:S02]  /*0fd0*/  LDG.E.64 R4, desc[UR36][R4.64] ;  /* 0x0000002404047981 */ /* 0x001ea4000c1e1b00 */
[----:B--2---:R-:W-:-:S04]  /*0fe0*/  ISETP.NE.U32.AND P0, PT, R4, RZ, PT ;  /* 0x000000ff0400720c */ /* 0x004fc80003f05070 */
[----:B------:R-:W-:-:S13]  /*0ff0*/  ISETP.NE.AND.EX P0, PT, R5, RZ, PT, P0 ;  /* 0x000000ff0500720c */ /* 0x000fda0003f05300 */
[----:B------:R-:W-:Y:S05]  /*1000*/  @!P0 BRA `(.L_x_12) ;  /* 0x0000000000088947 */ /* 0x000fea0003800000 */
[----:B------:R0:W5:Y:S01]  /*1010*/  LD.E R56, desc[UR36][R4.64] ;  /* 0x0000002404387980 */ /* 0x000162000c101900 */
[----:B------:R-:W-:Y:S05]  /*1020*/  BRA `(.L_x_13) ;  /* 0x0000000000247947 */ /* 0x000fea0003800000 */
.L_x_12:
[----:B------:R-:W-:Y:S02]  /*1030*/  ULDC.64 UR4, c[0x0][0x588] ;  /* 0x0001620000047ab9 */ /* 0x000fe40000000a00 */
[----:B------:R-:W-:-:S04]  /*1040*/  ISETP.NE.U32.AND P0, PT, RZ, UR4, PT ;  /* 0x00000004ff007c0c */ /* 0x000fc8000bf05070 */
[----:B------:R-:W-:-:S13]  /*1050*/  ISETP.NE.AND.EX P0, PT, RZ, UR5, PT, P0 ;  /* 0x00000005ff007c0c */ /* 0x000fda000bf05300 */
[----:B------:R-:W-:Y:S05]  /*1060*/  @!P0 BRA `(.L_x_14) ;  /* 0x00000000000c8947 */ /* 0x000fea0003800000 */
[----:B------:R-:W0:Y:S02]  /*1070*/  LDC.64 R56, c[0x0][0x588] ;  /* 0x00016200ff387b82 */ /* 0x000e240000000a00 */
[----:B0-----:R1:W5:Y:S01]  /*1080*/  LDG.E R56, desc[UR36][R56.64] ;  /* 0x0000002438387981 */ /* 0x001362000c1e1900 */
[----:B------:R-:W-:Y:S05]  /*1090*/  BRA `(.L_x_13) ;  /* 0x0000000000087947 */ /* 0x000fea0003800000 */
.L_x_14:
[----:B------:R-:W-:Y:S02]  /*10a0*/  ULDC UR4, c[0x0][0x580] ;  /* 0x0001600000047ab9 */ /* 0x000fe40000000800 */
[----:B------:R-:W-:-:S07]  /*10b0*/  IMAD.U32 R56, RZ, RZ, UR4 ;  /* 0x00000004ff387e24 */ /* 0x000fce000f8e00ff */
.L_x_13:
[----:B------:R-:W-:Y:S02]  /*10c0*/  ULDC.64 UR4, c[0x0][0x5a0] ;  /* 0x0001680000047ab9 */ /* 0x000fe40000000a00 */
[----:B------:R-:W-:-:S04]  /*10d0*/  ISETP.NE.U32.AND P0, PT, RZ, UR4, PT ;  /* 0x00000004ff007c0c */ /* 0x000fc8000bf05070 */
[----:B------:R-:W-:-:S13]  /*10e0*/  ISETP.NE.AND.EX P0, PT, RZ, UR5, PT, P0 ;  /* 0x00000005ff007c0c */ /* 0x000fda000bf05300 */
[----:B------:R-:W-:Y:S05]  /*10f0*/  @!P0 BRA `(.L_x_15) ;  /* 0x00000000001c8947 */ /* 0x000fea0003800000 */
[----:B0-----:R-:W0:Y:S02]  /*1100*/  LDC.64 R4, c[0x0][0x5a0] ;  /* 0x00016800ff047b82 */ /* 0x001e240000000a00 */
[----:B0-----:R-:W2:Y:S02]  /*1110*/  LDG.E.64 R4, desc[UR36][R4.64] ;  /* 0x0000002404047981 */ /* 0x001ea4000c1e1b00 */
[----:B--2---:R-:W-:-:S04]  /*1120*/  ISETP.NE.U32.AND P0, PT, R4, RZ, PT ;  /* 0x000000ff0400720c */ /* 0x004fc80003f05070 */
[----:B------:R-:W-:-:S13]  /*1130*/  ISETP.NE.AND.EX P0, PT, R5, RZ, PT, P0 ;  /* 0x000000ff0500720c */ /* 0x000fda0003f05300 */
[----:B------:R-:W-:Y:S05]  /*1140*/  @!P0 BRA `(.L_x_15) ;  /* 0x0000000000088947 */ /* 0x000fea0003800000 */
[----:B-1----:R0:W5:Y:S01]  /*1150*/  LD.E R57, desc[UR36][R4.64] ;  /* 0x0000002404397980 */ /* 0x002162000c101900 */
[----:B------:R-:W-:Y:S05]  /*1160*/  BRA `(.L_x_16) ;  /* 0x0000000000247947 */ /* 0x000fea0003800000 */
.L_x_15:
[----:B------:R-:W-:Y:S02]  /*1170*/  ULDC.64 UR4, c[0x0][0x590] ;  /* 0x0001640000047ab9 */ /* 0x000fe40000000a00 */
[----:B------:R-:W-:-:S04]  /*1180*/  ISETP.NE.U32.AND P0, PT, RZ, UR4, PT ;  /* 0x00000004ff007c0c */ /* 0x000fc8000bf05070 */
[----:B------:R-:W-:-:S13]  /*1190*/  ISETP.NE.AND.EX P0, PT, RZ, UR5, PT, P0 ;  /* 0x00000005ff007c0c */ /* 0x000fda000bf05300 */
[----:B------:R-:W-:Y:S05]  /*11a0*/  @!P0 BRA `(.L_x_17) ;  /* 0x00000000000c8947 */ /* 0x000fea0003800000 */
[----:B0-----:R-:W1:Y:S02]  /*11b0*/  LDC.64 R4, c[0x0][0x590] ;  /* 0x00016400ff047b82 */ /* 0x001e640000000a00 */
[----:B-1----:R1:W5:Y:S01]  /*11c0*/  LDG.E R57, desc[UR36][R4.64] ;  /* 0x0000002404397981 */ /* 0x002362000c1e1900 */
[----:B------:R-:W-:Y:S05]  /*11d0*/  BRA `(.L_x_16) ;  /* 0x0000000000087947 */ /* 0x000fea0003800000 */
.L_x_17:
[----:B------:R-:W-:Y:S02]  /*11e0*/  ULDC UR4, c[0x0][0x584] ;  /* 0x0001610000047ab9 */ /* 0x000fe40000000800 */
[----:B-1----:R-:W-:-:S07]  /*11f0*/  IMAD.U32 R57, RZ, RZ, UR4 ;  /* 0x00000004ff397e24 */ /* 0x002fce000f8e00ff */
.L_x_16:
[----:B------:R-:W-:-:S13]  /*1200*/  LOP3.LUT P0, RZ, R0, 0xff, RZ, 0xc0, !PT ;  /* 0x000000ff00ff7812 */ /* 0x000fda000780c0ff */
[----:B------:R-:W-:Y:S05]  /*1210*/  @!P0 EXIT ;  /* 0x000000000000894d */ /* 0x000fea0003800000 */
[----:B------:R-:W-:Y:S01]  /*1220*/  ULDC UR4, c[0x0][0x28c] ;  /* 0x0000a30000047ab9 */ /* 0x000fe20000000800 */
[----:B------:R-:W-:Y:S01]  /*1230*/  UMOV UR38, URZ ;  /* 0x0000003f00267c82 */ /* 0x000fe20008000000 */
[----:B------:R-:W-:Y:S01]  /*1240*/  UIADD3 UR4, UR4, 0x7f, URZ ;  /* 0x0000007f04047890 */ /* 0x000fe2000fffe03f */
[----:B------:R-:W-:-:S03]  /*1250*/  UMOV UR39, URZ ;  /* 0x0000003f00277c82 */ /* 0x000fc60008000000 */
[----:B------:R-:W-:-:S04]  /*1260*/  USHF.R.S32.HI UR5, URZ, 0x1f, UR4 ;  /* 0x0000001f3f057899 */ /* 0x000fc80008011404 */
[----:B------:R-:W-:-:S04]  /*1270*/  ULEA.HI UR5, UR5, UR4, URZ, 0x7 ;  /* 0x0000000405057291 */ /* 0x000fc8000f8f383f */
[----:B------:R-:W-:-:S12]  /*1280*/  USHF.R.S32.HI UR40, URZ, 0x7, UR5 ;  /* 0x000000073f287899 */ /* 0x000fd80008011405 */
.L_x_103:
[----:B------:R-:W-:Y:S01]  /*1290*/  LOP3.LUT R0, R18, 0x80, RZ, 0xc0, !PT ;  /* 0x0000008012007812 */ /* 0x000fe200078ec0ff */
[----:B--2---:R-:W2:Y:S01]  /*12a0*/  S2UR UR7, SR_CgaCtaId ;  /* 0x00000000000779c3 */ /* 0x004ea20000008800 */
[----:B------:R-:W-:Y:S02]  /*12b0*/  UMOV UR6, 0x400 ;  /* 0x0000040000067882 */ /* 0x000fe40000000000 */
[----:B------:R-:W-:-:S06]  /*12c0*/  SHF.R.U32.HI R0, RZ, 0x7, R0 ;  /* 0x00000007ff007819 */ /* 0x000fcc0000011600 */
[----:B------:R-:W3:Y:S01]  /*12d0*/  SHFL.IDX PT, R0, R0, RZ, 0x1f ;  /* 0x00001fff00007589 */ /* 0x000ee200000e0000 */
[----:B--2---:R-:W-:Y:S01]  /*12e0*/  ULEA UR6, UR7, UR6, 0x18 ;  /* 0x0000000607067291 */ /* 0x004fe2000f8ec03f */
[----:B---3--:R-:W-:-:S13]  /*12f0*/  R2UR UR4, R0 ;  /* 0x00000000000472ca */ /* 0x008fda00000e0000 */
[----:B------:R-:W-:-:S04]  /*1300*/  ULEA.HI UR5, UR4, UR4, URZ, 0x1 ;  /* 0x0000000404057291 */ /* 0x000fc8000f8f083f */
[----:B------:R-:W-:-:S04]  /*1310*/  ULOP3.LUT UR5, UR5, 0x7fffe, URZ, 0xc0, !UPT ;  /* 0x0007fffe05057892 */ /* 0x000fc8000f8ec03f */
[----:B------:R-:W-:-:S03]  /*1320*/  UIADD3 UR5, UR4, -UR5, URZ ;  /* 0x8000000504057290 */ /* 0x000fc6000fffe03f */
[----:B------:R-:W-:Y:S01]  /*1330*/  ULDC UR4, c[0x0][0x28c] ;  /* 0x0000a30000047ab9 */ /* 0x000fe20000000800 */
[----:B------:R-:W-:Y:S01]  /*1340*/  ULEA UR5, UR5, UR6, 0xd ;  /* 0x0000000605057291 */ /* 0x000fe2000f8e683f */
[----:B------:R-:W-:-:S03]  /*1350*/  ISETP.LT.AND P0, PT, RZ, UR4, PT ;  /* 0x00000004ff007c0c */ /* 0x000fc6000bf01270 */
[----:B------:R-:W-:-:S04]  /*1360*/  UIADD3 UR5, UR5, 0x180, URZ ;  /* 0x0000018005057890 */ /* 0x000fc8000fffe03f */
[----:B------:R-:W-:-:S04]  /*1370*/  USHF.R.U32.HI UR5, URZ, 0x4, UR5 ;  /* 0x000000043f057899 */ /* 0x000fc80008011605 */
[----:B------:R-:W-:-:S04]  /*1380*/  ULOP3.LUT UR5, UR5, 0x3fff, URZ, 0xc0, !UPT ;  /* 0x00003fff05057892 */ /* 0x000fc8000f8ec03f */
[----:B------:R-:W-:Y:S01]  /*1390*/  ULOP3.LUT UR41, UR5, 0x10000, URZ, 0xfc, !UPT ;  /* 0x0001000005297892 */ /* 0x000fe2000f8efc3f */
[----:B0---4-:R-:W-:Y:S11]  /*13a0*/  @P0 BRA `(.L_x_18) ;  /* 0x0000000000400947 */ /* 0x011ff60003800000 */
[----:B------:R-:W-:Y:S01]  /*13b0*/  MOV R0, 0x0 ;  /* 0x0000000000007802 */ /* 0x000fe20000000f00 */
[----:B------:R-:W-:Y:S01]  /*13c0*/  ULDC.64 UR4, c[0x4][0x68] ;  /* 0x01001a0000047ab9 */ /* 0x000fe20000000a00 */
[----:B------:R-:W-:Y:S01]  /*13d0*/  ULDC.64 UR6, c[0x4][0x8] ;  /* 0x0100020000067ab9 */ /* 0x000fe20000000a00 */
[----:B01----:R-:W-:Y:S01]  /*13e0*/  IMAD.U32 R4, RZ, RZ, UR4 ;  /* 0x00000004ff047e24 */ /* 0x003fe2000f8e00ff */
[----:B------:R0:W1:Y:S01]  /*13f0*/  LDC.64 R14, c[0x4][R0] ;  /* 0x01000000000e7b82 */ /* 0x0000620000000a00 */
[----:B------:R-:W-:Y:S01]  /*1400*/  IMAD.U32 R5, RZ, RZ, UR5 ;  /* 0x00000005ff057e24 */ /* 0x000fe2000f8e00ff */
[----:B------:R-:W-:Y:S01]  /*1410*/  ULDC.64 UR4, c[0x4][0x70] ;  /* 0x01001c0000047ab9 */ /* 0x000fe20000000a00 */
[----:B------:R-:W-:Y:S02]  /*1420*/  IMAD.U32 R10, RZ, RZ, UR6 ;  /* 0x00000006ff0a7e24 */ /* 0x000fe4000f8e00ff */
[----:B------:R-:W-:Y:S02]  /*1430*/  IMAD.U32 R6, RZ, RZ, UR4 ;  /* 0x00000004ff067e24 */ /* 0x000fe4000f8e00ff */
[----:B------:R-:W-:-:S02]  /*1440*/  IMAD.U32 R7, RZ, RZ, UR5 ;  /* 0x00000005ff077e24 */ /* 0x000fc4000f8e00ff */
[----:B------:R-:W-:Y:S02]  /*1450*/  IMAD.U32 R11, RZ, RZ, UR7 ;  /* 0x00000007ff0b7e24 */ /* 0x000fe4000f8e00ff */
[----:B------:R-:W-:Y:S02]  /*1460*/  IMAD.MOV.U32 R8, RZ, RZ, 0x1e1 ;  /* 0x000001e1ff087424 */ /* 0x000fe400078e00ff */
[----:B------:R-:W-:Y:S02]  /*1470*/  IMAD.MOV.U32 R12, RZ, RZ, 0x1 ;  /* 0x00000001ff0c7424 */ /* 0x000fe400078e00ff */
[----:B0-----:R-:W-:-:S07]  /*1480*/  IMAD.MOV.U32 R13, RZ, RZ, RZ ;  /* 0x000000ffff0d7224 */ /* 0x001fce00078e00ff */
[----:B------:R-:W-:-:S07]  /*1490*/  LEPC R20, `(.L_x_18) ;  /* 0x000000001014794e */ /* 0x000fce0000000000 */
[----:B-1---5:R-:W-:Y:S05]  /*14a0*/  CALL.ABS.NOINC R14 ;  /* 0x000000000e007343 */ /* 0x022fea0003c00000 */
.L_x_18:
[----:B------:R-:W-:-:S04]  /*14b0*/  LOP3.LUT R0, R19, 0x1, RZ, 0xfc, !PT ;  /* 0x0000000113007812 */ /* 0x000fc800078efcff */
[----:B------:R-:W-:-:S13]  /*14c0*/  ISETP.NE.AND P0, PT, R0, 0x3, PT ;  /* 0x000000030000780c */ /* 0x000fda0003f05270 */
[----:B------:R-:W-:Y:S05]  /*14d0*/  @!P0 BRA `(.L_x_19) ;  /* 0x0000000000048947 */ /* 0x000fea0003800000 */
[----:B------:R-:W-:Y:S01]  /*14e0*/  BPT.TRAP 0x1 ;  /* 0x000000040000795c */ /* 0x000fe20000300000 */
.L_x_19:
[----:B------:R-:W2:Y:S01]  /*14f0*/  S2UR UR5, SR_CgaCtaId ;  /* 0x00000000000579c3 */ /* 0x000ea20000008800 */
[----:B------:R-:W-:Y:S01]  /*1500*/  UMOV UR4, 0x400 ;  /* 0x0000040000047882 */ /* 0x000fe20000000000 */
[----:B------:R-:W-:Y:S02]  /*1510*/  IMAD.U32 R0, RZ, RZ, UR38 ;  /* 0x00000026ff007e24 */ /* 0x000fe4000f8e00ff */
[----:B------:R-:W-:-:S03]  /*1520*/  IMAD.U32 R3, RZ, RZ, UR39 ;  /* 0x00000027ff037e24 */ /* 0x000fc6000f8e00ff */
[----:B------:R-:W-:Y:S01]  /*1530*/  SHF.L.U32 R0, R0, 0x1f, RZ ;  /* 0x0000001f00007819 */ /* 0x000fe200000006ff */
[----:B--2---:R-:W-:-:S06]  /*1540*/  ULEA UR4, UR5, UR4, 0x18 ;  /* 0x0000000405047291 */ /* 0x004fcc000f8ec03f */
[----:B------:R-:W-:-:S04]  /*1550*/  IMAD.U32 R6, RZ, RZ, UR4 ;  /* 0x00000004ff067e24 */ /* 0x000fc8000f8e00ff */
[----:B------:R-:W-:-:S04]  /*1560*/  IMAD R3, R3, 0x8, R6 ;  /* 0x0000000803037824 */ /* 0x000fc800078e0206 */
[----:B------:R2:W3:Y:S01]  /*1570*/  SYNCS.PHASECHK.TRANS64.TRYWAIT P1, [R3+URZ], R0 ;  /* 0x00000000030075a7 */ /* 0x0004e2000802017f */
[----:B------:R-:W-:Y:S05]  /*1580*/  @!P0 BRA `(.L_x_20) ;  /* 0x0000000000048947 */ /* 0x000fea0003800000 */
[----:B------:R-:W-:Y:S01]  /*1590*/  BPT.TRAP 0x1 ;  /* 0x000000040000795c */ /* 0x000fe20000300000 */
.L_x_20:
[----:B---3--:R-:W-:Y:S05]  /*15a0*/  @P1 BRA `(.L_x_21) ;  /* 0x0000000000081947 */ /* 0x008fea0003800000 */
[----:B------:R-:W3:Y:S02]  /*15b0*/  SYNCS.PHASECHK.TRANS64.TRYWAIT P1, [R3+URZ], R0 ;  /* 0x00000000030075a7 */ /* 0x000ee4000802017f */
[----:B---3--:R-:W-:Y:S05]  /*15c0*/  @!P1 BRA `(.L_x_22) ;  /* 0x0000004800309947 */ /* 0x008fea0003800000 */
.L_x_21:
[----:B------:R-:W-:-:S04]  /*15d0*/  UISETP.LT.AND UP0, UPT, UR40, 0x1, UPT ;  /* 0x000000012800788c */ /* 0x000fc8000bf01270 */
[----:B------:R-:W-:-:S06]  /*15e0*/  USEL UR4, UR40, 0x1, UP0 ;  /* 0x0000000128047887 */ /* 0x000fcc0008000000 */
[----:B--23--:R-:W-:Y:S01]  /*15f0*/  IMAD.U32 R0, RZ, RZ, UR4 ;  /* 0x00000004ff007e24 */ /* 0x00cfe2000f8e00ff */
[----:B------:R-:W-:Y:S05]  /*1600*/  WARPSYNC.ALL ;  /* 0x0000000000007948 */ /* 0x000fea0003800000 */
[----:B------:R-:W-:-:S04]  /*1610*/  IADD3 R0, -R0, UR40, RZ ;  /* 0x0000002800007c10 */ /* 0x000fc8000fffe1ff */
[----:B------:R-:W-:Y:S02]  /*1620*/  ISETP.GE.AND P1, PT, R0, 0x1, PT ;  /* 0x000000010000780c */ /* 0x000fe40003f26270 */
[----:B------:R-:W-:Y:S01]  /*1630*/  R2UR UR4, R6 ;  /* 0x00000000060472ca */ /* 0x000fe200000e0000 */
[----:B------:R-:W-:Y:S01]  /*1640*/  UIMAD UR6, UR39, 0x600, UR41 ;  /* 0x00000600270678a4 */ /* 0x000fe2000f8e0229 */
[----:B------:R-:W-:Y:S01]  /*1650*/  WARPGROUP.ARRIVE ;  /* 0x00000000000079c5 */ /* 0x000fe20000000000 */
[----:B------:R-:W-:Y:S01]  /*1660*/  UMOV UR9, 0x40000040 ;  /* 0x4000004000097882 */ /* 0x000fe20000000000 */
[----:B------:R-:W-:Y:S01]  /*1670*/  UMOV UR11, 0x40000040 ;  /* 0x40000040000b7882 */ /* 0x000fe20000000000 */
[----:B------:R-:W-:-:S03]  /*1680*/  UIADD3 UR7, UR6, 0x400, URZ ;  /* 0x0000040006077890 */ /* 0x000fc6000fffe03f */
[----:B------:R-:W-:-:S05]  /*1690*/  UMOV UR8, UR6 ;  /* 0x0000000600087c82 */ /* 0x000fca0008000000 */
[----:B------:R-:W-:-:S04]  /*16a0*/  UIADD3 UR4, UR4, 0x30180, URZ ;  /* 0x0003018004047890 */ /* 0x000fc8000fffe03f */
[----:B------:R-:W-:-:S04]  /*16b0*/  USHF.R.U32.HI UR4, URZ, 0x4, UR4 ;  /* 0x000000043f047899 */ /* 0x000fc80008011604 */
[----:B------:R-:W-:-:S04]  /*16c0*/  ULOP3.LUT UR4, UR4, 0x3fff, URZ, 0xc0, !UPT ;  /* 0x00003fff04047892 */ /* 0x000fc8000f8ec03f */
[----:B------:R-:W-:-:S04]  /*16d0*/  ULOP3.LUT UR4, UR4, 0x10000, URZ, 0xfc, !UPT ;  /* 0x0001000004047892 */ /* 0x000fc8000f8efc3f */
[----:B------:R-:W-:-:S07]  /*16e0*/  ULEA UR5, UR39, UR4, 0x8 ;  /* 0x0000000427057291 */ /* 0x000fce000f8e403f */
[----:B------:R-:W-:Y:S02]  /*16f0*/  UMOV UR10, UR5 ;  /* 0x00000005000a7c82 */ /* 0x000fe40008000000 */
[----:B------:R-:W-:Y:S01]  /*1700*/  IGMMA.64x32x32.S8.S8 R40, gdesc[UR8], RZ, !UPT, gsb0 ;  /* 0x01200000082879f1 */ /* 0x000fe2000c0410ff */
[----:B------:R-:W-:Y:S01]  /*1710*/  UMOV UR8, UR7 ;  /* 0x0000000700087c82 */ /* 0x000fe20008000000 */
[----:B------:R-:W-:Y:S01]  /*1720*/  UMOV UR9, 0x40000040 ;  /* 0x4000004000097882 */ /* 0x000fe20000000000 */
[----:B------:R-:W-:Y:S01]  /*1730*/  UIADD3 UR7, UR6, 0x402, URZ ;  /* 0x0000040206077890 */ /* 0x000fe2000fffe03f */
[----:B------:R-:W-:Y:S02]  /*1740*/  WARPGROUP.DEPBAR.LE gsb0, 0x0 ;  /* 0x00008000000079c5 */ /* 0x000fe40000010000 */
[----:B------:R-:W-:-:S06]  /*1750*/  WARPGROUP.ARRIVE ;  /* 0x00000000000079c5 */ /* 0x000fcc0000000000 */
[----:B------:R-:W-:Y:S01]  /*1760*/  IGMMA.64x32x32.S8.S8 R24, gdesc[UR8], RZ, !UPT, gsb0 ;  /* 0x01200000081879f1 */ /* 0x000fe2000c0410ff */
[----:B------:R-:W-:Y:S02]  /*1770*/  UIADD3 UR8, UR6, 0x2, URZ ;  /* 0x0000000206087890 */ /* 0x000fe4000fffe03f */
[----:B------:R-:W-:Y:S01]  /*1780*/  UIADD3 UR10, UR5, 0x2, URZ ;  /* 0x00000002050a7890 */ /* 0x000fe2000fffe03f */
[----:B------:R-:W-:Y:S01]  /*1790*/  UMOV UR9, 0x40000040 ;  /* 0x4000004000097882 */ /* 0x000fe20000000000 */
[----:B------:R-:W-:Y:S01]  /*17a0*/  UMOV UR11, 0x40000040 ;  /* 0x40000040000b7882 */ /* 0x000fe20000000000 */
[----:B------:R-:W-:Y:S02]  /*17b0*/  WARPGROUP.DEPBAR.LE gsb0, 0x0 ;  /* 0x00008000000079c5 */ /* 0x000fe40000010000 */
[----:B------:R-:W-:-:S06]  /*17c0*/  WARPGROUP.ARRIVE ;  /* 0x00000000000079c5 */ /* 0x000fcc0000000000 */
[----:B------:R-:W-:Y:S01]  /*17d0*/  IGMMA.64x32x32.S8.S8 R40, gdesc[UR8], R40, gsb0 ;  /* 0x01200000082879f1 */ /* 0x000fe20008041028 */
[----:B------:R-:W-:Y:S01]  /*17e0*/  UMOV UR8, UR7 ;  /* 0x0000000700087c82 */ /* 0x000fe20008000000 */
[----:B------:R-:W-:Y:S01]  /*17f0*/  UMOV UR9, 0x40000040 ;  /* 0x4000004000097882 */ /* 0x000fe20000000000 */
[----:B------:R-:W-:Y:S01]  /*1800*/  UIADD3 UR7, UR6, 0x404, URZ ;  /* 0x0000040406077890 */ /* 0x000fe2000fffe03f */
[----:B------:R-:W-:Y:S02]  /*1810*/  WARPGROUP.DEPBAR.LE gsb0, 0x0 ;  /* 0x00008000000079c5 */ /* 0x000fe40000010000 */
[----:B------:R-:W-:-:S06]  /*1820*/  WARPGROUP.ARRIVE ;  /* 0x00000000000079c5 */ /* 0x000fcc0000000000 */
[----:B------:R-:W-:Y:S01]  /*1830*/  IGMMA.64x32x32.S8.S8 R24, gdesc[UR8], R24, gsb0 ;  /* 0x01200000081879f1 */ /* 0x000fe20008041018 */
        /* <DEDUP_REMOVED lines=9> */
[----:B------:R-:W-:Y:S02]  /*18d0*/  WARPGROUP.DEPBAR.LE gsb0, 0x0 ;  /* 0x00008000000079c5 */ /* 0x000fe40000010000 */
[----:B------:R-:W-:-:S06]  /*18e0*/  WARPGROUP.ARRIVE ;  /* 0x00000000000079c5 */ /* 0x000fcc0000000000 */
[----:B------:R-:W-:Y:S01]  /*18f0*/  IGMMA.64x32x32.S8.S8 R24, gdesc[UR8], R24, gsb0 ;  /* 0x01200000081879f1 */ /* 0x000fe20008041018 */
[----:B------:R-:W-:Y:S02]  /*1900*/  UIADD3 UR8, UR6, 0x6, URZ ;  /* 0x0000000606087890 */ /* 0x000fe4000fffe03f */
[----:B------:R-:W-:Y:S01]  /*1910*/  UIADD3 UR10, UR5, 0x6, URZ ;  /* 0x00000006050a7890 */ /* 0x000fe2000fffe03f */
[----:B------:R-:W-:Y:S01]  /*1920*/  UMOV UR9, 0x40000040 ;  /* 0x4000004000097882 */ /* 0x000fe20000000000 */
[----:B------:R-:W-:Y:S01]  /*1930*/  UMOV UR11, 0x40000040 ;  /* 0x40000040000b7882 */ /* 0x000fe20000000000 */
[----:B------:R-:W-:Y:S01]  /*1940*/  UIADD3 UR6, UR6, 0x406, URZ ;  /* 0x0000040606067890 */ /* 0x000fe2000fffe03f */
[----:B------:R-:W-:Y:S02]  /*1950*/  WARPGROUP.DEPBAR.LE gsb0, 0x0 ;  /* 0x00008000000079c5 */ /* 0x000fe40000010000 */
[----:B------:R-:W-:-:S06]  /*1960*/  WARPGROUP.ARRIVE ;  /* 0x00000000000079c5 */ /* 0x000fcc0000000000 */
[----:B------:R-:W-:Y:S01]  /*1970*/  IGMMA.64x32x32.S8.S8 R40, gdesc[UR8], R40, gsb0 ;  /* 0x01200000082879f1 */ /* 0x000fe20008041028 */
[----:B------:R-:W-:Y:S01]  /*1980*/  UMOV UR8, UR6 ;  /* 0x0000000600087c82 */ /* 0x000fe20008000000 */
[----:B------:R-:W-:Y:S01]  /*1990*/  UMOV UR9, 0x40000040 ;  /* 0x4000004000097882 */ /* 0x000fe20000000000 */
[----:B------:R-:W-:Y:S02]  /*19a0*/  WARPGROUP.DEPBAR.LE gsb0, 0x0 ;  /* 0x00008000000079c5 */ /* 0x000fe40000010000 */
[----:B------:R-:W-:-:S06]  /*19b0*/  WARPGROUP.ARRIVE ;  /* 0x00000000000079c5 */ /* 0x000fcc0000000000 */
[----:B------:R-:W-:Y:S03]  /*19c0*/  IGMMA.64x32x32.S8.S8 R24, gdesc[UR8], R24, gsb0 ;  /* 0x01200000081879f1 */ /* 0x000fe60008041018 */
[----:B------:R-:W-:Y:S02]  /*19d0*/  WARPGROUP.DEPBAR.LE gsb0, 0x0 ;  /* 0x00008000000079c5 */ /* 0x000fe40000010000 */
[----:B------:R-:W-:Y:S05]  /*19e0*/  @!P1 BRA `(.L_x_23) ;  /* 0x0000000400849947 */ /* 0x000fea0003800000 */
[----:B------:R-:W-:Y:S02]  /*19f0*/  UIADD3 UR5, UR39, 0x1, URZ ;  /* 0x0000000127057890 */ /* 0x000fe4000fffe03f */
[----:B------:R-:W-:Y:S02]  /*1a00*/  IMAD.U32 R3, RZ, RZ, UR39 ;  /* 0x00000027ff037e24 */ /* 0x000fe4000f8e00ff */
[----:B------:R-:W-:-:S04]  /*1a10*/  UISETP.NE.AND UP0, UPT, UR5, 0x8, UPT ;  /* 0x000000080500788c */ /* 0x000fc8000bf05270 */
[----:B------:R-:W-:Y:S02]  /*1a20*/  USEL UR6, URZ, 0x1, UP0 ;  /* 0x000000013f067887 */ /* 0x000fe40008000000 */
[----:B------:R-:W-:Y:S02]  /*1a30*/  USEL UR5, UR5, URZ, UP0 ;  /* 0x0000003f05057287 */ /* 0x000fe40008000000 */
[----:B------:R-:W-:-:S06]  /*1a40*/  ULOP3.LUT UR6, UR38, UR6, URZ, 0x3c, !UPT ;  /* 0x0000000626067292 */ /* 0x000fcc000f8e3c3f */
[----:B------:R-:W-:-:S07]  /*1a50*/  IMAD.U32 R7, RZ, RZ, UR6 ;  /* 0x00000006ff077e24 */ /* 0x000fce000f8e00ff */
.L_x_30:
[----:B------:R-:W-:Y:S05]  /*1a60*/  @!P0 BRA `(.L_x_24) ;  /* 0x0000000000048947 */ /* 0x000fea0003800000 */
[----:B------:R-:W-:Y:S01]  /*1a70*/  BPT.TRAP 0x1 ;  /* 0x000000040000795c */ /* 0x000fe20000300000 */
.L_x_24:
[----:B------:R-:W2:Y:S01]  /*1a80*/  S2UR UR7, SR_CgaCtaId ;  /* 0x00000000000779c3 */ /* 0x000ea20000008800 */
[----:B------:R-:W-:Y:S01]  /*1a90*/  UMOV UR6, 0x400 ;  /* 0x0000040000067882 */ /* 0x000fe20000000000 */
[----:B01----:R-:W-:Y:S01]  /*1aa0*/  IMAD.U32 R5, RZ, RZ, UR5 ;  /* 0x00000005ff057e24 */ /* 0x003fe2000f8e00ff */
[----:B------:R-:W-:Y:S01]  /*1ab0*/  SHF.L.U32 R4, R7, 0x1f, RZ ;  /* 0x0000001f07047819 */ /* 0x000fe200000006ff */
[----:B--2---:R-:W-:-:S06]  /*1ac0*/  ULEA UR6, UR7, UR6, 0x18 ;  /* 0x0000000607067291 */ /* 0x004fcc000f8ec03f */
[----:B------:R-:W-:-:S04]  /*1ad0*/  IMAD.U32 R6, RZ, RZ, UR6 ;  /* 0x00000006ff067e24 */ /* 0x000fc8000f8e00ff */
[----:B------:R-:W-:-:S04]  /*1ae0*/  IMAD R5, R5, 0x8, R6 ;  /* 0x0000000805057824 */ /* 0x000fc800078e0206 */
[----:B------:R0:W1:Y:S01]  /*1af0*/  SYNCS.PHASECHK.TRANS64.TRYWAIT P1, [R5+URZ], R4 ;  /* 0x00000004050075a7 */ /* 0x000062000802017f */
[----:B------:R-:W-:Y:S05]  /*1b00*/  @!P0 BRA `(.L_x_25) ;  /* 0x0000000000048947 */ /* 0x000fea0003800000 */
[----:B------:R-:W-:Y:S01]  /*1b10*/  BPT.TRAP 0x1 ;  /* 0x000000040000795c */ /* 0x000fe20000300000 */
.L_x_25:
[----:B-1----:R-:W-:Y:S05]  /*1b20*/  @P1 BRA `(.L_x_26) ;  /* 0x0000000000081947 */ /* 0x002fea0003800000 */
[----:B------:R-:W1:Y:S02]  /*1b30*/  SYNCS.PHASECHK.TRANS64.TRYWAIT P1, [R5+URZ], R4 ;  /* 0x00000004050075a7 */ /* 0x000e64000802017f */
[----:B-1----:R-:W-:Y:S05]  /*1b40*/  @!P1 BRA `(.L_x_27) ;  /* 0x0000004000e49947 */ /* 0x002fea0003800000 */
.L_x_26:
[----:B------:R-:W-:Y:S01]  /*1b50*/  ULEA UR6, UR5, UR4, 0x8 ;  /* 0x0000000405067291 */ /* 0x000fe2000f8e403f */
[----:B------:R-:W-:Y:S01]  /*1b60*/  WARPGROUP.ARRIVE ;  /* 0x00000000000079c5 */ /* 0x000fe20000000000 */
[----:B------:R-:W-:Y:S01]  /*1b70*/  UIMAD UR7, UR5, 0x600, UR41 ;  /* 0x00000600050778a4 */ /* 0x000fe2000f8e0229 */
[----:B------:R-:W-:Y:S01]  /*1b80*/  UMOV UR11, 0x40000040 ;  /* 0x40000040000b7882 */ /* 0x000fe20000000000 */
[----:B------:R-:W-:Y:S02]  /*1b90*/  UMOV UR9, 0x40000040 ;  /* 0x4000004000097882 */ /* 0x000fe40000000000 */
[----:B------:R-:W-:Y:S01]  /*1ba0*/  UIADD3 UR12, UR7, 0x400, URZ ;  /* 0x00000400070c7890 */ /* 0x000fe2000fffe03f */
[----:B------:R-:W-:Y:S02]  /*1bb0*/  UMOV UR10, UR6 ;  /* 0x00000006000a7c82 */ /* 0x000fe40008000000 */
[----:B------:R-:W-:Y:S02]  /*1bc0*/  UMOV UR8, UR7 ;  /* 0x0000000700087c82 */ /* 0x000fe40008000000 */
[----:B------:R-:W-:Y:S01]  /*1bd0*/  IGMMA.64x32x32.S8.S8 R40, gdesc[UR8], R40, gsb0 ;  /* 0x01200000082879f1 */ /* 0x000fe20008041028 */
[----:B------:R-:W-:Y:S01]  /*1be0*/  UMOV UR9, 0x40000040 ;  /* 0x4000004000097882 */ /* 0x000fe20000000000 */
[----:B------:R-:W-:Y:S01]  /*1bf0*/  UMOV UR8, UR12 ;  /* 0x0000000c00087c82 */ /* 0x000fe20008000000 */
[----:B------:R-:W-:Y:S01]  /*1c00*/  UIADD3 UR12, UR7, 0x402, URZ ;  /* 0x00000402070c7890 */ /* 0x000fe2000fffe03f */
[----:B------:R-:W-:-:S02]  /*1c10*/  WARPGROUP.DEPBAR.LE gsb0, 0x0 ;  /* 0x00008000000079c5 */ /* 0x000fc40000010000 */
        /* <DEDUP_REMOVED lines=42> */
[----:B------:R-:W-:Y:S01]  /*1ec0*/  BPT.TRAP 0x1 ;  /* 0x000000040000795c */ /* 0x000fe20000300000 */
.L_x_28:
[----:B------:R-:W-:-:S13]  /*1ed0*/  ISETP.NE.AND P1, PT, R22, RZ, PT ;  /* 0x000000ff1600720c */ /* 0x000fda0003f25270 */
[----:B01----:R-:W-:-:S04]  /*1ee0*/  @P1 IMAD R4, R3, 0x8, R6 ;  /* 0x0000000803041824 */ /* 0x003fc800078e0206 */
[----:B------:R-:W-:-:S05]  /*1ef0*/  @P1 VIADD R4, R4, 0x40 ;  /* 0x0000004004041836 */ /* 0x000fca0000000000 */
[----:B------:R-:W-:-:S04]  /*1f00*/  @P1 PRMT R4, R23, 0x654, R4 ;  /* 0x0000065417041816 */ /* 0x000fc80000000004 */
[----:B------:R0:W-:Y:S01]  /*1f10*/  @P1 SYNCS.ARRIVE.TRANS64.RED.A1T0 RZ, [R4+URZ], RZ ;  /* 0x000000ff04ff19a7 */ /* 0x0001e2000810043f */
[----:B------:R-:W-:-:S13]  /*1f20*/  ISETP.GT.U32.AND P1, PT, R19, 0x1, PT ;  /* 0x000000011300780c */ /* 0x000fda0003f24070 */
[----:B0-----:R-:W-:Y:S05]  /*1f30*/  @P1 BRA `(.L_x_29) ;  /* 0x0000000000041947 */ /* 0x001fea0003800000 */
[----:B------:R-:W-:Y:S01]  /*1f40*/  BPT.TRAP 0x1 ;  /* 0x000000040000795c */ /* 0x000fe20000300000 */
.L_x_29:
[----:B------:R-:W-:Y:S01]  /*1f50*/  UIADD3 UR5, UR5, 0x1, URZ ;  /* 0x0000000105057890 */ /* 0x000fe2000fffe03f */
[C---:B------:R-:W-:Y:S01]  /*1f60*/  ISETP.GT.AND P2, PT, R0.reuse, 0x1, PT ;  /* 0x000000010000780c */ /* 0x040fe20003f44270 */
[----:B------:R-:W-:Y:S02]  /*1f70*/  VIADD R3, R3, 0x1 ;  /* 0x0000000103037836 */ /* 0x000fe40000000000 */
[----:B------:R-:W-:Y:S01]  /*1f80*/  UISETP.NE.AND UP0, UPT, UR5, 0x8, UPT ;  /* 0x000000080500788c */ /* 0x000fe2000bf05270 */
[----:B------:R-:W-:Y:S02]  /*1f90*/  VIADD R0, R0, 0xffffffff ;  /* 0xffffffff00007836 */ /* 0x000fe40000000000 */
[C---:B------:R-:W-:Y:S01]  /*1fa0*/  ISETP.NE.AND P1, PT, R3.reuse, 0x8, PT ;  /* 0x000000080300780c */ /* 0x040fe20003f25270 */
[----:B------:R-:W-:Y:S02]  /*1fb0*/  USEL UR6, URZ, 0x1, UP0 ;  /* 0x000000013f067887 */ /* 0x000fe40008000000 */
[----:B------:R-:W-:Y:S01]  /*1fc0*/  USEL UR5, UR5, URZ, UP0 ;  /* 0x0000003f05057287 */ /* 0x000fe20008000000 */
[----:B------:R-:W-:-:S03]  /*1fd0*/  SEL R3, R3, RZ, P1 ;  /* 0x000000ff03037207 */ /* 0x000fc60000800000 */
[----:B------:R-:W-:Y:S01]  /*1fe0*/  LOP3.LUT R7, R7, UR6, RZ, 0x3c, !PT ;  /* 0x0000000607077c12 */ /* 0x000fe2000f8e3cff */
[----:B------:R-:W-:Y:S07]  /*1ff0*/  @P2 BRA `(.L_x_30) ;  /* 0xfffffff800982947 */ /* 0x000fee000383ffff */
.L_x_23:
[----:B------:R-:W2:Y:S02]  /*2000*/  LDC R0, c[0x0][0x28c] ;  /* 0x0000a300ff007b82 */ /* 0x000ea40000000800 */
[----:B--2---:R-:W-:-:S13]  /*2010*/  ISETP.GE.AND P1, PT, R0, 0x1, PT ;  /* 0x000000010000780c */ /* 0x004fda0003f26270 */
[----:B------:R-:W-:Y:S05]  /*2020*/  @!P1 BRA `(.L_x_31) ;  /* 0x0000000000409947 */ /* 0x000fea0003800000 */
[----:B------:R-:W-:Y:S05]  /*2030*/  @!P0 BRA `(.L_x_32) ;  /* 0x0000000000048947 */ /* 0x000fea0003800000 */
[----:B------:R-:W-:Y:S01]  /*2040*/  BPT.TRAP 0x1 ;  /* 0x000000040000795c */ /* 0x000fe20000300000 */
.L_x_32:
[----:B------:R-:W-:Y:S01]  /*2050*/  ISETP.NE.AND P0, PT, R22, RZ, PT ;  /* 0x000000ff1600720c */ /* 0x000fe20003f05270 */
[----:B------:R-:W-:-:S12]  /*2060*/  UISETP.LT.AND UP1, UPT, UR40, 0x1, UPT ;  /* 0x000000012800788c */ /* 0x000fd8000bf21270 */
[----:B------:R-:W-:-:S05]  /*2070*/  VOTEU.ANY UP0, P0 ;  /* 0x00000000003f7886 */ /* 0x000fca0000000100 */
[----:B------:R-:W-:-:S04]  /*2080*/  @UP0 USEL UR4, UR40, 0x1, UP1 ;  /* 0x0000000128040887 */ /* 0x000fc80008800000 */
[----:B------:R-:W-:-:S06]  /*2090*/  @UP0 UIADD3 UR4, UR39, UR40, -UR4 ;  /* 0x0000002827040290 */ /* 0x000fcc000fffe804 */
[----:B------:R-:W-:-:S04]  /*20a0*/  IMAD.U32 R0, RZ, RZ, UR4 ;  /* 0x00000004ff007e24 */ /* 0x000fc8000f8e00ff */
[----:B------:R-:W-:-:S05]  /*20b0*/  @P0 IMAD.SHL.U32 R0, R0, 0x8, RZ ;  /* 0x0000000800000824 */ /* 0x000fca00078e00ff */
[----:B------:R-:W-:-:S04]  /*20c0*/  @P0 LOP3.LUT R0, R0, 0x38, RZ, 0xc0, !PT ;  /* 0x0000003800000812 */ /* 0x000fc800078ec0ff */
[----:B------:R-:W-:-:S04]  /*20d0*/  @P0 IADD3 R0, R6, 0x40, R0 ;  /* 0x0000004006000810 */ /* 0x000fc80007ffe000 */
[----:B------:R-:W-:-:S04]  /*20e0*/  @P0 PRMT R0, R23, 0x654, R0 ;  /* 0x0000065417000816 */ /* 0x000fc80000000000 */
[----:B------:R2:W-:Y:S01]  /*20f0*/  @P0 SYNCS.ARRIVE.TRANS64.RED.A1T0 RZ, [R0+URZ], RZ ;  /* 0x000000ff00ff09a7 */ /* 0x0005e2000810043f */
[----:B------:R-:W-:-:S13]  /*2100*/  ISETP.GT.U32.AND P0, PT, R19, 0x1, PT ;  /* 0x000000011300780c */ /* 0x000fda0003f04070 */
[----:B--2---:R-:W-:Y:S05]  /*2110*/  @P0 BRA `(.L_x_31) ;  /* 0x0000000000040947 */ /* 0x004fea0003800000 */
[----:B------:R-:W-:Y:S01]  /*2120*/  BPT.TRAP 0x1 ;  /* 0x000000040000795c */ /* 0x000fe20000300000 */
.L_x_31:
[----:B------:R-:W2:Y:S01]  /*2130*/  LDC R6, c[0x0][0x288] ;  /* 0x0000a200ff067b82 */ /* 0x000ea20000000800 */
[--C-:B------:R-:W-:Y:S01]  /*2140*/  SHF.R.U32.HI R0, RZ, 0x7, R18.reuse ;  /* 0x00000007ff007819 */ /* 0x100fe20000011612 */
[----:B------:R-:W-:Y:S01]  /*2150*/  UIADD3 UR39, UR40, UR39, URZ ;  /* 0x0000002728277290 */ /* 0x000fe2000fffe03f */
[----:B------:R-:W-:Y:S01]  /*2160*/  SHF.R.U32.HI R3, RZ, 0x2, R18 ;  /* 0x00000002ff037819 */ /* 0x000fe20000011612 */
[C---:B------:R-:W-:Y:S01]  /*2170*/  IMAD.SHL.U32 R14, R18.reuse, 0x2, RZ ;  /* 0x00000002120e7824 */ /* 0x040fe200078e00ff */
[----:B01----:R-:W-:Y:S01]  /*2180*/  LOP3.LUT R4, R18, 0x60, RZ, 0xc0, !PT ;  /* 0x0000006012047812 */ /* 0x003fe200078ec0ff */
[----:B------:R-:W-:Y:S01]  /*2190*/  USHF.R.U32.HI UR4, URZ, 0x3, UR39 ;  /* 0x000000033f047899 */ /* 0x000fe20008011627 */
[----:B------:R-:W-:Y:S01]  /*21a0*/  LOP3.LUT R0, R0, 0x1, RZ, 0xc0, !PT ;  /* 0x0000000100007812 */ /* 0x000fe200078ec0ff */
[----:B------:R-:W-:Y:S01]  /*21b0*/  ULDC UR8, c[0x0][0x284] ;  /* 0x0000a10000087ab9 */ /* 0x000fe20000000800 */
[----:B------:R-:W-:Y:S01]  /*21c0*/  LOP3.LUT R3, R3, 0x7, RZ, 0xc0, !PT ;  /* 0x0000000703037812 */ /* 0x000fe200078ec0ff */
[----:B------:R-:W-:Y:S01]  /*21d0*/  ULOP3.LUT UR4, UR4, 0x1, URZ, 0xc0, !UPT ;  /* 0x0000000104047892 */ /* 0x000fe2000f8ec03f */
[----:B------:R-:W-:Y:S01]  /*21e0*/  SHF.R.U32.HI R4, RZ, 0x1, R4 ;  /* 0x00000001ff047819 */ /* 0x000fe20000011604 */
[----:B------:R-:W-:Y:S01]  /*21f0*/  IMAD.SHL.U32 R8, R0, 0x40, RZ ;  /* 0x0000004000087824 */ /* 0x000fe200078e00ff */
[----:B------:R-:W-:Y:S01]  /*2200*/  UISETP.GT.U32.AND UP1, UPT, UR39, 0x7, UPT ;  /* 0x000000072700788c */ /* 0x000fe2000bf24070 */
[----:B------:R-:W-:Y:S01]  /*2210*/  SHF.R.S32.HI R20, RZ, 0x1f, R59 ;  /* 0x0000001fff147819 */ /* 0x000fe2000001143b */
[----:B------:R-:W-:Y:S01]  /*2220*/  UISETP.NE.U32.AND UP0, UPT, UR4, 0x1, UPT ;  /* 0x000000010400788c */ /* 0x000fe2000bf05070 */
[--C-:B------:R-:W-:Y:S01]  /*2230*/  IADD3 R5, RZ, -R4, -R3.reuse ;  /* 0x80000004ff057210 */ /* 0x100fe20007ffe803 */
[----:B------:R-:W-:Y:S01]  /*2240*/  ULDC.64 UR6, c[0x0][0x5d0] ;  /* 0x0001740000067ab9 */ /* 0x000fe20000000a00 */
[----:B------:R-:W-:Y:S01]  /*2250*/  LOP3.LUT R3, R8, 0x40, R3, 0xe2, !PT ;  /* 0x0000004008037812 */ /* 0x000fe200078ee203 */
[----:B------:R-:W-:-:S02]  /*2260*/  UISETP.LT.U32.AND UP1, UPT, UR40, 0x8, UP1 ;  /* 0x000000082800788c */ /* 0x000fc40008f21070 */
[----:B------:R-:W-:Y:S01]  /*2270*/  IMAD R5, R0, -0x40, R5 ;  /* 0xffffffc000057824 */ /* 0x000fe200078e0205 */
[----:B------:R-:W-:Y:S01]  /*2280*/  LOP3.LUT R0, R18, 0x3, RZ, 0xc0, !PT ;  /* 0x0000000312007812 */ /* 0x000fe200078ec0ff */
[----:B------:R-:W-:Y:S01]  /*2290*/  UISETP.GT.U32.AND UP0, UPT, UR40, 0x7, !UP0 ;  /* 0x000000072800788c */ /* 0x000fe2000c704070 */
[----:B------:R-:W-:Y:S01]  /*22a0*/  LOP3.LUT R4, R3, R4, RZ, 0xfc, !PT ;  /* 0x0000000403047212 */ /* 0x000fe200078efcff */
[----:B------:R-:W-:Y:S01]  /*22b0*/  IMAD.SHL.U32 R3, R60, 0x20, RZ ;  /* 0x000000203c037824 */ /* 0x000fe200078e00ff */
[----:B------:R-:W-:Y:S01]  /*22c0*/  USEL UR5, URZ, 0x1, !UP1 ;  /* 0x000000013f057887 */ /* 0x000fe2000c800000 */
[----:B--2---:R-:W-:Y:S01]  /*22d0*/  IMAD R8, R0, -0x2, R6 ;  /* 0xfffffffe00087824 */ /* 0x004fe200078e0206 */
[----:B------:R-:W-:Y:S01]  /*22e0*/  USEL UR4, URZ, 0x1, !UP0 ;  /* 0x000000013f047887 */ /* 0x000fe2000c000000 */
[----:B------:R-:W-:Y:S01]  /*22f0*/  IMAD R0, R63, 0xc0, RZ ;  /* 0x000000c03f007824 */ /* 0x000fe200078e02ff */
[C---:B------:R-:W-:Y:S01]  /*2300*/  ISETP.GE.AND P0, PT, R3.reuse, R6, PT ;  /* 0x000000060300720c */ /* 0x040fe20003f06270 */
[----:B------:R-:W-:Y:S01]  /*2310*/  IMAD R6, R20, UR6, RZ ;  /* 0x0000000614067c24 */ /* 0x000fe2000f8e02ff */
[----:B------:R-:W-:Y:S01]  /*2320*/  LOP3.LUT R14, R3, 0x6, R14, 0xf8, !PT ;  /* 0x00000006030e7812 */ /* 0x000fe200078ef80e */
[----:B------:R-:W-:Y:S01]  /*2330*/  ULOP3.LUT UR39, UR39, 0x7, URZ, 0xc0, !UPT ;  /* 0x0000000727277892 */ /* 0x000fe2000f8ec03f */
[C---:B------:R-:W-:Y:S01]  /*2340*/  ISETP.GE.OR P0, PT, R0.reuse, UR8, P0 ;  /* 0x0000000800007c0c */ /* 0x040fe20008706670 */
[----:B------:R-:W-:Y:S01]  /*2350*/  IMAD R9, R59, UR7, R6 ;  /* 0x000000073b097c24 */ /* 0x000fe2000f8e0206 */
[----:B------:R-:W-:Y:S01]  /*2360*/  SHF.R.S32.HI R15, RZ, 0x1f, R14 ;  /* 0x0000001fff0f7819 */ /* 0x000fe2000001140e */
[----:B------:R-:W-:Y:S01]  /*2370*/  ULOP3.LUT UR38, UR4, UR38, UR5, 0x96, !UPT ;  /* 0x0000002604267292 */ /* 0x000fe2000f8e9605 */
[----:B------:R-:W-:Y:S01]  /*2380*/  IADD3 R69, -R0, UR8, R5 ;  /* 0x0000000800457c10 */ /* 0x000fe2000fffe105 */
[----:B------:R-:W-:-:S02]  /*2390*/  IMAD.MOV.U32 R5, RZ, RZ, RZ ;  /* 0x000000ffff057224 */ /* 0x000fc400078e00ff */
[----:B------:R-:W-:-:S04]  /*23a0*/  IMAD.WIDE.U32 R6, R59, UR6, R14 ;  /* 0x000000063b067c25 */ /* 0x000fc8000f8e000e */
[----:B------:R-:W-:Y:S02]  /*23b0*/  IMAD.IADD R7, R7, 0x1, R9 ;  /* 0x0000000107077824 */ /* 0x000fe400078e0209 */
[----:B------:R-:W-:-:S04]  /*23c0*/  IMAD.WIDE R62, R63, 0xc0, R4 ;  /* 0x000000c03f3e7825 */ /* 0x000fc800078e0204 */
[----:B------:R-:W-:Y:S02]  /*23d0*/  IMAD.IADD R72, R8, 0x1, -R3 ;  /* 0x0000000108487824 */ /* 0x000fe400078e0a03 */
[----:B------:R-:W-:Y:S01]  /*23e0*/  IMAD.MOV.U32 R0, RZ, RZ, -0x1 ;  /* 0xffffffffff007424 */ /* 0x000fe200078e00ff */
[----:B------:R-:W-:Y:S06]  /*23f0*/  @P0 BRA `(.L_x_33) ;  /* 0x0000001800f40947 */ /* 0x000fec0003800000 */
[----:B------:R-:W0:Y:S01]  /*2400*/  LDC.64 R12, c[0x0][0x5c8] ;  /* 0x00017200ff0c7b82 */ /* 0x000e220000000a00 */
[----:B------:R-:W-:Y:S01]  /*2410*/  ULDC.64 UR4, c[0x0][0x5c0] ;  /* 0x0001700000047ab9 */ /* 0x000fe20000000a00 */
[----:B------:R-:W-:Y:S01]  /*2420*/  BSSY B0, `(.L_x_33) ;  /* 0x00001ba000007945 */ /* 0x000fe20003800000 */
[-C--:B0-----:R-:W-:Y:S02]  /*2430*/  IMAD R3, R63, R12.reuse, RZ ;  /* 0x0000000c3f037224 */ /* 0x081fe400078e02ff */
[----:B------:R-:W-:-:S04]  /*2440*/  IMAD.WIDE.U32 R6, R62, R12, R6 ;  /* 0x0000000c3e067225 */ /* 0x000fc800078e0006 */
[----:B------:R-:W-:Y:S01]  /*2450*/  IMAD R3, R62, R13, R3 ;  /* 0x0000000d3e037224 */ /* 0x000fe200078e0203 */
[----:B------:R-:W-:Y:S01]  /*2460*/  IADD3 R10, P0, R6, UR4, RZ ;  /* 0x00000004060a7c10 */ /* 0x000fe2000ff1e0ff */
[C---:B------:R-:W-:Y:S02]  /*2470*/  IMAD.SHL.U32 R5, R12.reuse, 0x8, RZ ;  /* 0x000000080c057824 */ /* 0x040fe400078e00ff */
[----:B------:R-:W-:Y:S01]  /*2480*/  IMAD.IADD R3, R7, 0x1, R3 ;  /* 0x0000000107037824 */ /* 0x000fe200078e0203 */
[-C--:B------:R-:W-:Y:S02]  /*2490*/  LEA R6, P2, R12, R10.reuse, 0x7 ;  /* 0x0000000a0c067211 */ /* 0x080fe400078438ff */
[----:B------:R-:W-:Y:S02]  /*24a0*/  IADD3 R8, P1, R5, R10, RZ ;  /* 0x0000000a05087210 */ /* 0x000fe40007f3e0ff */
[----:B------:R-:W-:Y:S02]  /*24b0*/  IADD3.X R11, R3, UR5, RZ, P0, !PT ;  /* 0x00000005030b7c10 */ /* 0x000fe400087fe4ff */
[----:B-----5:R-:W-:-:S02]  /*24c0*/  ISETP.NE.AND P0, PT, R57, RZ, PT ;  /* 0x000000ff3900720c */ /* 0x020fc40003f05270 */
[C-C-:B------:R-:W-:Y:S02]  /*24d0*/  LEA.HI.X R7, R12.reuse, R11, R13.reuse, 0x7, P2 ;  /* 0x0000000b0c077211 */ /* 0x140fe400010f3c0d */
[----:B------:R-:W-:Y:S02]  /*24e0*/  SHF.L.U64.HI R3, R12, 0x3, R13 ;  /* 0x000000030c037819 */ /* 0x000fe4000001020d */
[----:B------:R-:W-:-:S03]  /*24f0*/  IADD3 R4, P2, R5, R6, RZ ;  /* 0x0000000605047210 */ /* 0x000fc60007f5e0ff */
[C---:B------:R-:W-:Y:S02]  /*2500*/  IMAD.X R9, R3.reuse, 0x1, R11, P1 ;  /* 0x0000000103097824 */ /* 0x040fe400008e060b */
[----:B------:R-:W-:Y:S02]  /*2510*/  IMAD.X R5, R3, 0x1, R7, P2 ;  /* 0x0000000103057824 */ /* 0x000fe400010e0607 */
[----:B------:R-:W-:Y:S06]  /*2520*/  @!P0 BRA `(.L_x_34) ;  /* 0x0000001400148947 */ /* 0x000fec0003800000 */
[----:B------:R-:W0:Y:S01]  /*2530*/  LDC.64 R70, c[0x0][0x5b0] ;  /* 0x00016c00ff467b82 */ /* 0x000e220000000a00 */
[----:B------:R-:W-:Y:S01]  /*2540*/  ULDC.64 UR4, c[0x0][0x5b8] ;  /* 0x00016e0000047ab9 */ /* 0x000fe20000000a00 */
[----:B------:R-:W-:Y:S01]  /*2550*/  ISETP.GE.AND P0, PT, R69, 0x1, PT ;  /* 0x000000014500780c */ /* 0x000fe20003f06270 */
[----:B------:R-:W-:Y:S01]  /*2560*/  IMAD R20, R20, UR4, RZ ;  /* 0x0000000414147c24 */ /* 0x000fe2000f8e02ff */
[----:B------:R-:W-:Y:S01]  /*2570*/  BSSY B1, `(.L_x_35) ;  /* 0x0000010000017945 */ /* 0x000fe20003800000 */
[C---:B------:R-:W-:Y:S01]  /*2580*/  IMAD.WIDE.U32 R64, R59.reuse, UR4, R14 ;  /* 0x000000043b407c25 */ /* 0x040fe2000f8e000e */
[----:B------:R-:W-:Y:S02]  /*2590*/  ISETP.LT.OR P3, PT, R72, 0x1, !P0 ;  /* 0x000000014800780c */ /* 0x000fe40004761670 */
[----:B------:R-:W1:Y:S01]  /*25a0*/  LDC.64 R12, c[0x0][0x5a8] ;  /* 0x00016a00ff0c7b82 */ /* 0x000e620000000a00 */
[----:B------:R-:W-:Y:S02]  /*25b0*/  IMAD R21, R59, UR5, R20 ;  /* 0x000000053b157c24 */ /* 0x000fe4000f8e0214 */
[----:B------:R-:W-:-:S02]  /*25c0*/  IMAD.MOV.U32 R20, RZ, RZ, R64 ;  /* 0x000000ffff147224 */ /* 0x000fc400078e0040 */
[----:B------:R-:W-:Y:S02]  /*25d0*/  IMAD.IADD R21, R65, 0x1, R21 ;  /* 0x0000000141157824 */ /* 0x000fe400078e0215 */
[-C--:B0-----:R-:W-:Y:S01]  /*25e0*/  IMAD R3, R63, R70.reuse, RZ ;  /* 0x000000463f037224 */ /* 0x081fe200078e02ff */
[----:B------:R-:W-:Y:S01]  /*25f0*/  SHF.L.U64.HI R61, R70, 0x3, R71 ;  /* 0x00000003463d7819 */ /* 0x000fe20000010247 */
[----:B------:R-:W-:-:S04]  /*2600*/  IMAD.WIDE.U32 R14, R62, R70, R20 ;  /* 0x000000463e0e7225 */ /* 0x000fc800078e0014 */
[----:B------:R-:W-:Y:S01]  /*2610*/  IMAD R59, R62, R71, R3 ;  /* 0x000000473e3b7224 */ /* 0x000fe200078e0203 */
[----:B-1----:R-:W-:Y:S01]  /*2620*/  IADD3 R66, P1, R14, R12, RZ ;  /* 0x0000000c0e427210 */ /* 0x002fe20007f3e0ff */
[----:B------:R-:W-:-:S03]  /*2630*/  IMAD.SHL.U32 R60, R70, 0x8, RZ ;  /* 0x00000008463c7824 */ /* 0x000fc600078e00ff */
[----:B------:R-:W-:Y:S01]  /*2640*/  IADD3.X R67, R13, R15, R59, P1, !PT ;  /* 0x0000000f0d437210 */ /* 0x000fe20000ffe43b */
[----:B------:R-:W-:Y:S08]  /*2650*/  @P3 BRA `(.L_x_36) ;  /* 0x0000000000043947 */ /* 0x000ff00003800000 */
[----:B------:R0:W5:Y:S02]  /*2660*/  LDG.E.U8 R58, desc[UR36][R66.64] ;  /* 0x00000024423a7981 */ /* 0x000164000c1e1100 */
.L_x_36:
[----:B------:R-:W-:Y:S05]  /*2670*/  BSYNC B1 ;  /* 0x0000000000017941 */ /* 0x000fea0003800000 */
.L_x_35:
[----:B-----5:R-:W-:Y:S01]  /*2680*/  LOP3.LUT R3, R58, 0xffff, RZ, 0xc0, !PT ;  /* 0x0000ffff3a037812 */ /* 0x020fe200078ec0ff */
[----:B------:R-:W-:Y:S01]  /*2690*/  IMAD.WIDE.U32 R14, R62, R70, R60 ;  /* 0x000000463e0e7225 */ /* 0x000fe200078e003c */
[----:B------:R-:W-:Y:S01]  /*26a0*/  ISETP.LT.OR P4, PT, R72, 0x2, !P0 ;  /* 0x000000024800780c */ /* 0x000fe20004781670 */
[----:B------:R-:W-:Y:S01]  /*26b0*/  BSSY B1, `(.L_x_37) ;  /* 0x000000e000017945 */ /* 0x000fe20003800000 */
[----:B------:R-:W-:Y:S01]  /*26c0*/  PRMT R68, R3, 0x8880, RZ ;  /* 0x0000888003447816 */ /* 0x000fe200000000ff */
[----:B------:R-:W-:Y:S01]  /*26d0*/  IMAD.IADD R15, R59, 0x1, R15 ;  /* 0x000000013b0f7824 */ /* 0x000fe200078e020f */
[----:B------:R-:W-:Y:S02]  /*26e0*/  IADD3 R14, P2, P5, R64, R12, R14 ;  /* 0x0000000c400e7210 */ /* 0x000fe40007d5e00e */
[----:B------:R-:W-:Y:S01]  /*26f0*/  ISETP.GE.AND P1, PT, R69, 0x9, PT ;  /* 0x000000094500780c */ /* 0x000fe20003f26270 */
[----:B------:R-:W-:Y:S01]  /*2700*/  IMAD R3, R68, R57, RZ ;  /* 0x0000003944037224 */ /* 0x000fe200078e02ff */
[----:B------:R-:W-:-:S02]  /*2710*/  IADD3.X R15, R21, R13, R15, P2, P5 ;  /* 0x0000000d150f7210 */ /* 0x000fc400017ea40f */
[----:B------:R-:W-:Y:S01]  /*2720*/  ISETP.LT.OR P2, PT, R72, 0x1, !P1 ;  /* 0x000000014800780c */ /* 0x000fe20004f41670 */
[----:B------:R-:W-:-:S05]  /*2730*/  @!P3 IMAD R59, R40, R56, R3 ;  /* 0x00000038283bb224 */ /* 0x000fca00078e0203 */
[----:B------:R1:W-:Y:S01]  /*2740*/  @!P3 STG.E.U8 desc[UR36][R10.64], R59 ;  /* 0x0000003b0a00b986 */ /* 0x0003e2000c101124 */
[----:B------:R-:W-:Y:S06]  /*2750*/  @P4 BRA `(.L_x_38) ;  /* 0x00000000000c4947 */ /* 0x000fec0003800000 */
[----:B------:R-:W2:Y:S02]  /*2760*/  LDG.E.U8 R58, desc[UR36][R66.64+0x1] ;  /* 0x00000124423a7981 */ /* 0x000ea4000c1e1100 */
[----:B--2---:R-:W-:-:S05]  /*2770*/  PRMT R40, R58, 0x8880, RZ ;  /* 0x000088803a287816 */ /* 0x004fca00000000ff */
[----:B------:R-:W-:-:S07]  /*2780*/  IMAD R3, R40, R57, RZ ;  /* 0x0000003928037224 */ /* 0x000fce00078e02ff */
.L_x_38:
[----:B------:R-:W-:Y:S05]  /*2790*/  BSYNC B1 ;  /* 0x0000000000017941 */ /* 0x000fea0003800000 */
.L_x_37:
[----:B------:R-:W-:Y:S01]  /*27a0*/  @!P4 IMAD R41, R41, R56, R3 ;  /* 0x000000382929c224 */ /* 0x000fe200078e0203 */
[----:B------:R-:W-:Y:S04]  /*27b0*/  BSSY B1, `(.L_x_39) ;  /* 0x0000006000017945 */ /* 0x000fe80003800000 */
[----:B------:R2:W-:Y:S01]  /*27c0*/  @!P4 STG.E.U8 desc[UR36][R10.64+0x1], R41 ;  /* 0x000001290a00c986 */ /* 0x0005e2000c101124 */
[----:B------:R-:W-:Y:S05]  /*27d0*/  @P2 BRA `(.L_x_40) ;  /* 0x00000000000c2947 */ /* 0x000fea0003800000 */
[----:B------:R-:W3:Y:S02]  /*27e0*/  LDG.E.U8 R58, desc[UR36][R14.64] ;  /* 0x000000240e3a7981 */ /* 0x000ee4000c1e1100 */
[----:B---3--:R-:W-:-:S05]  /*27f0*/  PRMT R40, R58, 0x8880, RZ ;  /* 0x000088803a287816 */ /* 0x008fca00000000ff */
[----:B------:R-:W-:-:S07]  /*2800*/  IMAD R3, R40, R57, RZ ;  /* 0x0000003928037224 */ /* 0x000fce00078e02ff */
.L_x_40:
[----:B------:R-:W-:Y:S05]  /*2810*/  BSYNC B1 ;  /* 0x0000000000017941 */ /* 0x000fea0003800000 */
.L_x_39:
[----:B------:R-:W-:Y:S01]  /*2820*/  ISETP.LT.OR P4, PT, R72, 0x2, !P1 ;  /* 0x000000024800780c */ /* 0x000fe20004f81670 */
[----:B--2---:R-:W-:Y:S01]  /*2830*/  @!P2 IMAD R41, R42, R56, R3 ;  /* 0x000000382a29a224 */ /* 0x004fe200078e0203 */
[----:B------:R-:W-:Y:S01]  /*2840*/  BSSY B1, `(.L_x_41) ;  /* 0x0000009000017945 */ /* 0x000fe20003800000 */
[C---:B------:R-:W-:Y:S02]  /*2850*/  ISETP.LT.OR P3, PT, R72.reuse, 0x9, !P0 ;  /* 0x000000094800780c */ /* 0x040fe40004761670 */
[C---:B------:R-:W-:Y:S01]  /*2860*/  ISETP.LT.OR P5, PT, R72.reuse, 0xa, !P0 ;  /* 0x0000000a4800780c */ /* 0x040fe200047a1670 */
[----:B------:R2:W-:Y:S01]  /*2870*/  @!P2 STG.E.U8 desc[UR36][R8.64], R41 ;  /* 0x000000290800a986 */ /* 0x0005e2000c101124 */
[----:B------:R-:W-:-:S06]  /*2880*/  ISETP.LT.OR P2, PT, R72, 0x9, !P1 ;  /* 0x000000094800780c */ /* 0x000fcc0004f41670 */
[----:B------:R-:W-:Y:S07]  /*2890*/  @P4 BRA `(.L_x_42) ;  /* 0x00000000000c4947 */ /* 0x000fee0003800000 */
[----:B------:R-:W3:Y:S02]  /*28a0*/  LDG.E.U8 R58, desc[UR36][R14.64+0x1] ;  /* 0x000001240e3a7981 */ /* 0x000ee4000c1e1100 */
[----:B---3--:R-:W-:-:S05]  /*28b0*/  PRMT R40, R58, 0x8880, RZ ;  /* 0x000088803a287816 */ /* 0x008fca00000000ff */
[----:B------:R-:W-:-:S07]  /*28c0*/  IMAD R3, R40, R57, RZ ;  /* 0x0000003928037224 */ /* 0x000fce00078e02ff */
.L_x_42:
[----:B------:R-:W-:Y:S05]  /*28d0*/  BSYNC B1 ;  /* 0x0000000000017941 */ /* 0x000fea0003800000 */
.L_x_41:
[----:B------:R-:W-:Y:S01]  /*28e0*/  @!P4 IMAD R43, R43, R56, R3 ;  /* 0x000000382b2bc224 */ /* 0x000fe200078e0203 */
[----:B------:R-:W-:Y:S04]  /*28f0*/  BSSY B1, `(.L_x_43) ;  /* 0x0000006000017945 */ /* 0x000fe80003800000 */
[----:B------:R3:W-:Y:S01]  /*2900*/  @!P4 STG.E.U8 desc[UR36][R8.64+0x1], R43 ;  /* 0x0000012b0800c986 */ /* 0x0007e2000c101124 */
[----:B------:R-:W-:Y:S05]  /*2910*/  @P3 BRA `(.L_x_44) ;  /* 0x00000000000c3947 */ /* 0x000fea0003800000 */
[----:B------:R-:W4:Y:S02]  /*2920*/  LDG.E.U8 R58, desc[UR36][R66.64+0x8] ;  /* 0x00000824423a7981 */ /* 0x000f24000c1e1100 */
[----:B----4-:R-:W-:-:S05]  /*2930*/  PRMT R40, R58, 0x8880, RZ ;  /* 0x000088803a287816 */ /* 0x010fca00000000ff */
[----:B------:R-:W-:-:S07]  /*2940*/  IMAD R3, R40, R57, RZ ;  /* 0x0000003928037224 */ /* 0x000fce00078e02ff */
.L_x_44:
[----:B------:R-:W-:Y:S05]  /*2950*/  BSYNC B1 ;  /* 0x0000000000017941 */ /* 0x000fea0003800000 */
.L_x_43:
[----:B--2---:R-:W-:Y:S01]  /*2960*/  @!P3 IMAD R41, R44, R56, R3 ;  /* 0x000000382c29b224 */ /* 0x004fe200078e0203 */
[----:B------:R-:W-:Y:S04]  /*2970*/  BSSY B1, `(.L_x_45) ;  /* 0x0000006000017945 */ /* 0x000fe80003800000 */
[----:B------:R2:W-:Y:S01]  /*2980*/  @!P3 STG.E.U8 desc[UR36][R10.64+0x8], R41 ;  /* 0x000008290a00b986 */ /* 0x0005e2000c101124 */
[----:B------:R-:W-:Y:S05]  /*2990*/  @P5 BRA `(.L_x_46) ;  /* 0x00000000000c5947 */ /* 0x000fea0003800000 */
[----:B------:R-:W4:Y:S02]  /*29a0*/  LDG.E.U8 R58, desc[UR36][R66.64+0x9] ;  /* 0x00000924423a7981 */ /* 0x000f24000c1e1100 */
[----:B----4-:R-:W-:-:S05]  /*29b0*/  PRMT R40, R58, 0x8880, RZ ;  /* 0x000088803a287816 */ /* 0x010fca00000000ff */
[----:B------:R-:W-:-:S07]  /*29c0*/  IMAD R3, R40, R57, RZ ;  /* 0x0000003928037224 */ /* 0x000fce00078e02ff */
.L_x_46:
[----:B------:R-:W-:Y:S05]  /*29d0*/  BSYNC B1 ;  /* 0x0000000000017941 */ /* 0x000fea0003800000 */
.L_x_45:
[----:B------:R-:W-:Y:S01]  /*29e0*/  @!P5 IMAD R45, R45, R56, R3 ;  /* 0x000000382d2dd224 */ /* 0x000fe200078e0203 */
[----:B------:R-:W-:Y:S04]  /*29f0*/  BSSY B1, `(.L_x_47) ;  /* 0x0000006000017945 */ /* 0x000fe80003800000 */
[----:B------:R4:W-:Y:S01]  /*2a00*/  @!P5 STG.E.U8 desc[UR36][R10.64+0x9], R45 ;  /* 0x0000092d0a00d986 */ /* 0x0009e2000c101124 */
[----:B------:R-:W-:Y:S05]  /*2a10*/  @P2 BRA `(.L_x_48) ;  /* 0x00000000000c2947 */ /* 0x000fea0003800000 */
[----:B------:R-:W5:Y:S02]  /*2a20*/  LDG.E.U8 R58, desc[UR36][R14.64+0x8] ;  /* 0x000008240e3a7981 */ /* 0x000f64000c1e1100 */
[----:B-----5:R-:W-:-:S05]  /*2a30*/  PRMT R40, R58, 0x8880, RZ ;  /* 0x000088803a287816 */ /* 0x020fca00000000ff */
[----:B------:R-:W-:-:S07]  /*2a40*/  IMAD R3, R40, R57, RZ ;  /* 0x0000003928037224 */ /* 0x000fce00078e02ff */
.L_x_48:
[----:B------:R-:W-:Y:S05]  /*2a50*/  BSYNC B1 ;  /* 0x0000000000017941 */ /* 0x000fea0003800000 */
.L_x_47:
        /* <DEDUP_REMOVED lines=8> */
[----:B------:R-:W5:Y:S02]  /*2ae0*/  LDG.E.U8 R58, desc[UR36][R14.64+0x9] ;  /* 0x000009240e3a7981 */ /* 0x000f64000c1e1100 */
[----:B-----5:R-:W-:-:S05]  /*2af0*/  PRMT R40, R58, 0x8880, RZ ;  /* 0x000088803a287816 */ /* 0x020fca00000000ff */
[----:B------:R-:W-:-:S07]  /*2b00*/  IMAD R3, R40, R57, RZ ;  /* 0x0000003928037224 */ /* 0x000fce00078e02ff */
.L_x_50:
[----:B------:R-:W-:Y:S05]  /*2b10*/  BSYNC B1 ;  /* 0x0000000000017941 */ /* 0x000fea0003800000 */
.L_x_49:
[----:B------:R-:W-:Y:S01]  /*2b20*/  @!P4 IMAD R47, R47, R56, R3 ;  /* 0x000000382f2fc224 */ /* 0x000fe200078e0203 */
[----:B------:R-:W-:Y:S04]  /*2b30*/  BSSY B1, `(.L_x_51) ;  /* 0x0000006000017945 */ /* 0x000fe80003800000 */
[----:B------:R0:W-:Y:S01]  /*2b40*/  @!P4 STG.E.U8 desc[UR36][R8.64+0x9], R47 ;  /* 0x0000092f0800c986 */ /* 0x0001e2000c101124 */
[----:B------:R-:W-:Y:S05]  /*2b50*/  @P3 BRA `(.L_x_52) ;  /* 0x00000000000c3947 */ /* 0x000fea0003800000 */
[----:B------:R-:W5:Y:S02]  /*2b60*/  LDG.E.U8 R58, desc[UR36][R66.64+0x10] ;  /* 0x00001024423a7981 */ /* 0x000f64000c1e1100 */
[----:B-----5:R-:W-:-:S05]  /*2b70*/  PRMT R40, R58, 0x8880, RZ ;  /* 0x000088803a287816 */ /* 0x020fca00000000ff */
[----:B------:R-:W-:-:S07]  /*2b80*/  IMAD R3, R40, R57, RZ ;  /* 0x0000003928037224 */ /* 0x000fce00078e02ff */
.L_x_52:
[----:B------:R-:W-:Y:S05]  /*2b90*/  BSYNC B1 ;  /* 0x0000000000017941 */ /* 0x000fea0003800000 */
.L_x_51:
[----:B--2---:R-:W-:Y:S01]  /*2ba0*/  @!P3 IMAD R41, R48, R56, R3 ;  /* 0x000000383029b224 */ /* 0x004fe200078e0203 */
[----:B------:R-:W-:Y:S04]  /*2bb0*/  BSSY B1, `(.L_x_53) ;  /* 0x0000006000017945 */ /* 0x000fe80003800000 */
[----:B------:R2:W-:Y:S01]  /*2bc0*/  @!P3 STG.E.U8 desc[UR36][R10.64+0x10], R41 ;  /* 0x000010290a00b986 */ /* 0x0005e2000c101124 */
[----:B------:R-:W-:Y:S05]  /*2bd0*/  @P5 BRA `(.L_x_54) ;  /* 0x00000000000c5947 */ /* 0x000fea0003800000 */
[----:B------:R-:W5:Y:S02]  /*2be0*/  LDG.E.U8 R58, desc[UR36][R66.64+0x11] ;  /* 0x00001124423a7981 */ /* 0x000f64000c1e1100 */
[----:B-----5:R-:W-:-:S05]  /*2bf0*/  PRMT R40, R58, 0x8880, RZ ;  /* 0x000088803a287816 */ /* 0x020fca00000000ff */
[----:B------:R-:W-:-:S07]  /*2c00*/  IMAD R3, R40, R57, RZ ;  /* 0x0000003928037224 */ /* 0x000fce00078e02ff */
.L_x_54:
[----:B------:R-:W-:Y:S05]  /*2c10*/  BSYNC B1 ;  /* 0x0000000000017941 */ /* 0x000fea0003800000 */
.L_x_53:
[----:B------:R-:W-:Y:S01]  /*2c20*/  @!P5 IMAD R49, R49, R56, R3 ;  /* 0x000000383131d224 */ /* 0x000fe200078e0203 */
[----:B------:R-:W-:Y:S04]  /*2c30*/  BSSY B1, `(.L_x_55) ;  /* 0x0000006000017945 */ /* 0x000fe80003800000 */
[----:B------:R0:W-:Y:S01]  /*2c40*/  @!P5 STG.E.U8 desc[UR36][R10.64+0x11], R49 ;  /* 0x000011310a00d986 */ /* 0x0001e2000c101124 */
[----:B------:R-:W-:Y:S05]  /*2c50*/  @P2 BRA `(.L_x_56) ;  /* 0x00000000000c2947 */ /* 0x000fea0003800000 */
[----:B------:R-:W5:Y:S02]  /*2c60*/  LDG.E.U8 R58, desc[UR36][R14.64+0x10] ;  /* 0x000010240e3a7981 */ /* 0x000f64000c1e1100 */
[----:B-----5:R-:W-:-:S05]  /*2c70*/  PRMT R40, R58, 0x8880, RZ ;  /* 0x000088803a287816 */ /* 0x020fca00000000ff */
[----:B------:R-:W-:-:S07]  /*2c80*/  IMAD R3, R40, R57, RZ ;  /* 0x0000003928037224 */ /* 0x000fce00078e02ff */
.L_x_56:
[----:B------:R-:W-:Y:S05]  /*2c90*/  BSYNC B1 ;  /* 0x0000000000017941 */ /* 0x000fea0003800000 */
.L_x_55:
[----:B------:R-:W-:Y:S01]  /*2ca0*/  ISETP.LT.OR P4, PT, R72, 0x12, !P1 ;  /* 0x000000124800780c */ /* 0x000fe20004f81670 */
[----:B--2---:R-:W-:Y:S01]  /*2cb0*/  @!P2 IMAD R41, R50, R56, R3 ;  /* 0x000000383229a224 */ /* 0x004fe200078e0203 */
[----:B------:R-:W-:Y:S01]  /*2cc0*/  BSSY B1, `(.L_x_57) ;  /* 0x000000b000017945 */ /* 0x000fe20003800000 */
[----:B------:R-:W-:Y:S02]  /*2cd0*/  ISETP.LT.OR P3, PT, R72, 0x19, !P0 ;  /* 0x000000194800780c */ /* 0x000fe40004761670 */
[----:B----4-:R-:W-:Y:S01]  /*2ce0*/  IADD3 R45, P5, R62, 0x80, RZ ;  /* 0x000000803e2d7810 */ /* 0x010fe20007fbe0ff */
[----:B------:R2:W-:Y:S01]  /*2cf0*/  @!P2 STG.E.U8 desc[UR36][R8.64+0x10], R41 ;  /* 0x000010290800a986 */ /* 0x0005e2000c101124 */
[C---:B------:R-:W-:Y:S02]  /*2d00*/  ISETP.LT.OR P2, PT, R72.reuse, 0x19, !P1 ;  /* 0x000000194800780c */ /* 0x040fe40004f41670 */
[C---:B------:R-:W-:Y:S02]  /*2d10*/  ISETP.LT.OR P0, PT, R72.reuse, 0x1a, !P0 ;  /* 0x0000001a4800780c */ /* 0x040fe40004701670 */
[----:B------:R-:W-:-:S02]  /*2d20*/  ISETP.LT.OR P1, PT, R72, 0x1a, !P1 ;  /* 0x0000001a4800780c */ /* 0x000fc40004f21670 */
[----:B------:R-:W-:Y:S11]  /*2d30*/  @P4 BRA `(.L_x_58) ;  /* 0x00000000000c4947 */ /* 0x000ff60003800000 */
[----:B------:R-:W4:Y:S02]  /*2d40*/  LDG.E.U8 R58, desc[UR36][R14.64+0x11] ;  /* 0x000011240e3a7981 */ /* 0x000f24000c1e1100 */
[----:B----4-:R-:W-:-:S05]  /*2d50*/  PRMT R40, R58, 0x8880, RZ ;  /* 0x000088803a287816 */ /* 0x010fca00000000ff */
[----:B------:R-:W-:-:S07]  /*2d60*/  IMAD R3, R40, R57, RZ ;  /* 0x0000003928037224 */ /* 0x000fce00078e02ff */
.L_x_58:
[----:B------:R-:W-:Y:S05]  /*2d70*/  BSYNC B1 ;  /* 0x0000000000017941 */ /* 0x000fea0003800000 */
.L_x_57:
[----:B------:R-:W-:Y:S01]  /*2d80*/  @!P4 IMAD R51, R51, R56, R3 ;  /* 0x000000383333c224 */ /* 0x000fe200078e0203 */
[----:B------:R-:W-:Y:S04]  /*2d90*/  BSSY B1, `(.L_x_59) ;  /* 0x0000006000017945 */ /* 0x000fe80003800000 */
[----:B------:R4:W-:Y:S01]  /*2da0*/  @!P4 STG.E.U8 desc[UR36][R8.64+0x11], R51 ;  /* 0x000011330800c986 */ /* 0x0009e2000c101124 */
[----:B------:R-:W-:Y:S05]  /*2db0*/  @P3 BRA `(.L_x_60) ;  /* 0x00000000000c3947 */ /* 0x000fea0003800000 */
[----:B------:R-:W5:Y:S02]  /*2dc0*/  LDG.E.U8 R58, desc[UR36][R66.64+0x18] ;  /* 0x00001824423a7981 */ /* 0x000f64000c1e1100 */
[----:B-----5:R-:W-:-:S05]  /*2dd0*/  PRMT R40, R58, 0x8880, RZ ;  /* 0x000088803a287816 */ /* 0x020fca00000000ff */
[----:B------:R-:W-:-:S07]  /*2de0*/  IMAD R3, R40, R57, RZ ;  /* 0x0000003928037224 */ /* 0x000fce00078e02ff */
.L_x_60:
[----:B------:R-:W-:Y:S05]  /*2df0*/  BSYNC B1 ;  /* 0x0000000000017941 */ /* 0x000fea0003800000 */
.L_x_59:
[----:B--2---:R-:W-:Y:S01]  /*2e00*/  @!P3 IMAD R41, R52, R56, R3 ;  /* 0x000000383429b224 */ /* 0x004fe200078e0203 */
[----:B------:R-:W-:Y:S01]  /*2e10*/  BSSY B1, `(.L_x_61) ;  /* 0x0000007000017945 */ /* 0x000fe20003800000 */
[----:B------:R-:W-:-:S03]  /*2e20*/  IMAD.X R63, RZ, RZ, R63, P5 ;  /* 0x000000ffff3f7224 */ /* 0x000fc600028e063f */
[----:B------:R2:W-:Y:S01]  /*2e30*/  @!P3 STG.E.U8 desc[UR36][R10.64+0x18], R41 ;  /* 0x000018290a00b986 */ /* 0x0005e2000c101124 */
[----:B------:R-:W-:Y:S05]  /*2e40*/  @P0 BRA `(.L_x_62) ;  /* 0x00000000000c0947 */ /* 0x000fea0003800000 */
[----:B------:R-:W5:Y:S02]  /*2e50*/  LDG.E.U8 R58, desc[UR36][R66.64+0x19] ;  /* 0x00001924423a7981 */ /* 0x000f64000c1e1100 */
[----:B-----5:R-:W-:-:S05]  /*2e60*/  PRMT R40, R58, 0x8880, RZ ;  /* 0x000088803a287816 */ /* 0x020fca00000000ff */
[----:B------:R-:W-:-:S07]  /*2e70*/  IMAD R3, R40, R57, RZ ;  /* 0x0000003928037224 */ /* 0x000fce00078e02ff */
.L_x_62:
[----:B------:R-:W-:Y:S05]  /*2e80*/  BSYNC B1 ;  /* 0x0000000000017941 */ /* 0x000fea0003800000 */
.L_x_61:
[----:B------:R-:W-:Y:S01]  /*2e90*/  @!P0 IMAD R53, R53, R56, R3 ;  /* 0x0000003835358224 */ /* 0x000fe200078e0203 */
[----:B------:R-:W-:Y:S01]  /*2ea0*/  BSSY B1, `(.L_x_63) ;  /* 0x0000007000017945 */ /* 0x000fe20003800000 */
[----:B------:R-:W-:-:S03]  /*2eb0*/  IMAD R40, R63, R70, RZ ;  /* 0x000000463f287224 */ /* 0x000fc600078e02ff */
[----:B------:R0:W-:Y:S01]  /*2ec0*/  @!P0 STG.E.U8 desc[UR36][R10.64+0x19], R53 ;  /* 0x000019350a008986 */ /* 0x0001e2000c101124 */
[----:B------:R-:W-:Y:S05]  /*2ed0*/  @P2 BRA `(.L_x_64) ;  /* 0x00000000000c2947 */ /* 0x000fea0003800000 */
[----:B------:R-:W0:Y:S02]  /*2ee0*/  LDG.E.U8 R58, desc[UR36][R14.64+0x18] ;  /* 0x000018240e3a7981 */ /* 0x000e24000c1e1100 */
[----:B012---:R-:W-:-:S05]  /*2ef0*/  PRMT R10, R58, 0x8880, RZ ;  /* 0x000088803a0a7816 */ /* 0x007fca00000000ff */
[----:B------:R-:W-:-:S07]  /*2f00*/  IMAD R3, R10, R57, RZ ;  /* 0x000000390a037224 */ /* 0x000fce00078e02ff */
.L_x_64:
[----:B------:R-:W-:Y:S05]  /*2f10*/  BSYNC B1 ;  /* 0x0000000000017941 */ /* 0x000fea0003800000 */
.L_x_63:
[----:B--2---:R-:W-:Y:S01]  /*2f20*/  @!P2 IMAD R41, R54, R56, R3 ;  /* 0x000000383629a224 */ /* 0x004fe200078e0203 */
[----:B------:R-:W-:Y:S01]  /*2f30*/  BSSY B1, `(.L_x_65) ;  /* 0x0000009000017945 */ /* 0x000fe20003800000 */
[C---:B---3--:R-:W-:Y:S02]  /*2f40*/  IMAD R43, R45.reuse, R71, R40 ;  /* 0x000000472d2b7224 */ /* 0x048fe400078e0228 */
[CC--:B------:R-:W-:Y:S01]  /*2f50*/  IMAD.WIDE.U32 R60, R45.reuse, R70.reuse, R60 ;  /* 0x000000462d3c7225 */ /* 0x0c0fe200078e003c */
[----:B------:R2:W-:Y:S03]  /*2f60*/  @!P2 STG.E.U8 desc[UR36][R8.64+0x18], R41 ;  /* 0x000018290800a986 */ /* 0x0005e6000c101124 */
[----:B01----:R-:W-:Y:S01]  /*2f70*/  IMAD.WIDE.U32 R10, R45, R70, R20 ;  /* 0x000000462d0a7225 */ /* 0x003fe200078e0014 */
[----:B------:R-:W-:Y:S06]  /*2f80*/  @P1 BRA `(.L_x_66) ;  /* 0x00000000000c1947 */ /* 0x000fec0003800000 */
[----:B------:R-:W3:Y:S02]  /*2f90*/  LDG.E.U8 R58, desc[UR36][R14.64+0x19] ;  /* 0x000019240e3a7981 */ /* 0x000ee4000c1e1100 */
[----:B---3--:R-:W-:-:S05]  /*2fa0*/  PRMT R40, R58, 0x8880, RZ ;  /* 0x000088803a287816 */ /* 0x008fca00000000ff */
[----:B------:R-:W-:-:S07]  /*2fb0*/  IMAD R3, R40, R57, RZ ;  /* 0x0000003928037224 */ /* 0x000fce00078e02ff */
.L_x_66:
[----:B------:R-:W-:Y:S05]  /*2fc0*/  BSYNC B1 ;  /* 0x0000000000017941 */ /* 0x000fea0003800000 */
.L_x_65:
[----:B------:R-:W-:Y:S01]  /*2fd0*/  @!P1 IMAD R55, R55, R56, R3 ;  /* 0x0000003837379224 */ /* 0x000fe200078e0203 */
[----:B------:R-:W-:Y:S01]  /*2fe0*/  ISETP.GE.AND P2, PT, R69, 0x81, PT ;  /* 0x000000814500780c */ /* 0x000fe20003f46270 */
[----:B------:R-:W-:Y:S01]  /*2ff0*/  BSSY B1, `(.L_x_67) ;  /* 0x000000c000017945 */ /* 0x000fe20003800000 */
[----:B------:R-:W-:Y:S02]  /*3000*/  IADD3 R10, P5, R10, R12, RZ ;  /* 0x0000000c0a0a7210 */ /* 0x000fe40007fbe0ff */
[----:B------:R0:W-:Y:S01]  /*3010*/  @!P1 STG.E.U8 desc[UR36][R8.64+0x19], R55 ;  /* 0x0000193708009986 */ /* 0x0001e2000c101124 */
[----:B------:R-:W-:Y:S02]  /*3020*/  ISETP.LT.OR P1, PT, R72, 0x1, !P2 ;  /* 0x000000014800780c */ /* 0x000fe40005721670 */
[----:B------:R-:W-:Y:S02]  /*3030*/  IADD3.X R11, R13, R11, R43, P5, !PT ;  /* 0x0000000b0d0b7210 */ /* 0x000fe40002ffe42b */
[----:B------:R-:W-:-:S02]  /*3040*/  ISETP.GE.AND P0, PT, R69, 0x89, PT ;  /* 0x000000894500780c */ /* 0x000fc40003f06270 */
[----:B------:R-:W-:Y:S02]  /*3050*/  IADD3 R12, P4, P3, R64, R12, R60 ;  /* 0x0000000c400c7210 */ /* 0x000fe40007b9e03c */
[----:B------:R-:W-:-:S05]  /*3060*/  ISETP.LT.OR P5, PT, R72, 0x2, !P2 ;  /* 0x000000024800780c */ /* 0x000fca00057a1670 */
[----:B0-----:R-:W-:Y:S08]  /*3070*/  @P1 BRA `(.L_x_68) ;  /* 0x00000000000c1947 */ /* 0x001ff00003800000 */
[----:B------:R-:W2:Y:S02]  /*3080*/  LDG.E.U8 R58, desc[UR36][R10.64] ;  /* 0x000000240a3a7981 */ /* 0x000ea4000c1e1100 */
[----:B--2-4-:R-:W-:-:S05]  /*3090*/  PRMT R8, R58, 0x8880, RZ ;  /* 0x000088803a087816 */ /* 0x014fca00000000ff */
[----:B------:R-:W-:-:S07]  /*30a0*/  IMAD R3, R8, R57, RZ ;  /* 0x0000003908037224 */ /* 0x000fce00078e02ff */
.L_x_68:
[----:B------:R-:W-:Y:S05]  /*30b0*/  BSYNC B1 ;  /* 0x0000000000017941 */ /* 0x000fea0003800000 */
.L_x_67:
[----:B--2-4-:R-:W-:Y:S01]  /*30c0*/  @!P1 IMAD R9, R24, R56, R3 ;  /* 0x0000003818099224 */ /* 0x014fe200078e0203 */
[----:B------:R-:W-:Y:S01]  /*30d0*/  BSSY B1, `(.L_x_69) ;  /* 0x0000007000017945 */ /* 0x000fe20003800000 */
[----:B------:R-:W-:-:S03]  /*30e0*/  IMAD.IADD R60, R43, 0x1, R61 ;  /* 0x000000012b3c7824 */ /* 0x000fc600078e023d */
[----:B------:R0:W-:Y:S01]  /*30f0*/  @!P1 STG.E.U8 desc[UR36][R6.64], R9 ;  /* 0x0000000906009986 */ /* 0x0001e2000c101124 */
[----:B------:R-:W-:Y:S05]  /*3100*/  @P5 BRA `(.L_x_70) ;  /* 0x00000000000c5947 */ /* 0x000fea0003800000 */
[----:B------:R-:W2:Y:S02]  /*3110*/  LDG.E.U8 R58, desc[UR36][R10.64+0x1] ;  /* 0x000001240a3a7981 */ /* 0x000ea4000c1e1100 */
[----:B--2---:R-:W-:-:S05]  /*3120*/  PRMT R8, R58, 0x8880, RZ ;  /* 0x000088803a087816 */ /* 0x004fca00000000ff */
[----:B------:R-:W-:-:S07]  /*3130*/  IMAD R3, R8, R57, RZ ;  /* 0x0000003908037224 */ /* 0x000fce00078e02ff */
.L_x_70:
[----:B------:R-:W-:Y:S05]  /*3140*/  BSYNC B1 ;  /* 0x0000000000017941 */ /* 0x000fea0003800000 */
.L_x_69:
[C---:B------:R-:W-:Y:S01]  /*3150*/  ISETP.LT.OR P1, PT, R72.reuse, 0x1, !P0 ;  /* 0x000000014800780c */ /* 0x040fe20004721670 */
[----:B------:R-:W-:Y:S01]  /*3160*/  @!P5 IMAD R25, R25, R56, R3 ;  /* 0x000000381919d224 */ /* 0x000fe200078e0203 */
[----:B------:R-:W-:Y:S01]  /*3170*/  BSSY B1, `(.L_x_71) ;  /* 0x000000a000017945 */ /* 0x000fe20003800000 */
[----:B------:R-:W-:Y:S02]  /*3180*/  IADD3.X R13, R21, R13, R60, P4, P3 ;  /* 0x0000000d150d7210 */ /* 0x000fe400027e643c */
[C---:B------:R-:W-:Y:S01]  /*3190*/  ISETP.LT.OR P4, PT, R72.reuse, 0x2, !P0 ;  /* 0x000000024800780c */ /* 0x040fe20004781670 */
[----:B------:R1:W-:Y:S01]  /*31a0*/  @!P5 STG.E.U8 desc[UR36][R6.64+0x1], R25 ;  /* 0x000001190600d986 */ /* 0x0003e2000c101124 */
[C---:B------:R-:W-:Y:S02]  /*31b0*/  ISETP.LT.OR P5, PT, R72.reuse, 0x9, !P2 ;  /* 0x000000094800780c */ /* 0x040fe400057a1670 */
[----:B------:R-:W-:-:S04]  /*31c0*/  ISETP.LT.OR P3, PT, R72, 0xa, !P2 ;  /* 0x0000000a4800780c */ /* 0x000fc80005761670 */
[----:B------:R-:W-:Y:S09]  /*31d0*/  @P1 BRA `(.L_x_72) ;  /* 0x00000000000c1947 */ /* 0x000ff20003800000 */
[----:B------:R-:W2:Y:S02]  /*31e0*/  LDG.E.U8 R58, desc[UR36][R12.64] ;  /* 0x000000240c3a7981 */ /* 0x000ea4000c1e1100 */
[----:B--2---:R-:W-:-:S05]  /*31f0*/  PRMT R8, R58, 0x8880, RZ ;  /* 0x000088803a087816 */ /* 0x004fca00000000ff */
[----:B------:R-:W-:-:S07]  /*3200*/  IMAD R3, R8, R57, RZ ;  /* 0x0000003908037224 */ /* 0x000fce00078e02ff */
.L_x_72:
[----:B------:R-:W-:Y:S05]  /*3210*/  BSYNC B1 ;  /* 0x0000000000017941 */ /* 0x000fea0003800000 */
.L_x_71:
[----:B0-----:R-:W-:Y:S01]  /*3220*/  @!P1 IMAD R9, R26, R56, R3 ;  /* 0x000000381a099224 */ /* 0x001fe200078e0203 */
[----:B------:R-:W-:Y:S04]  /*3230*/  BSSY B1, `(.L_x_73) ;  /* 0x0000006000017945 */ /* 0x000fe80003800000 */
[----:B------:R0:W-:Y:S01]  /*3240*/  @!P1 STG.E.U8 desc[UR36][R4.64], R9 ;  /* 0x0000000904009986 */ /* 0x0001e2000c101124 */
[----:B------:R-:W-:Y:S05]  /*3250*/  @P4 BRA `(.L_x_74) ;  /* 0x00000000000c4947 */ /* 0x000fea0003800000 */
[----:B------:R-:W2:Y:S02]  /*3260*/  LDG.E.U8 R58, desc[UR36][R12.64+0x1] ;  /* 0x000001240c3a7981 */ /* 0x000ea4000c1e1100 */
[----:B--2---:R-:W-:-:S05]  /*3270*/  PRMT R8, R58, 0x8880, RZ ;  /* 0x000088803a087816 */ /* 0x004fca00000000ff */
[----:B------:R-:W-:-:S07]  /*3280*/  IMAD R3, R8, R57, RZ ;  /* 0x0000003908037224 */ /* 0x000fce00078e02ff */
.L_x_74:
[----:B------:R-:W-:Y:S05]  /*3290*/  BSYNC B1 ;  /* 0x0000000000017941 */ /* 0x000fea0003800000 */
.L_x_73:
[----:B------:R-:W-:Y:S01]  /*32a0*/  @!P4 IMAD R27, R27, R56, R3 ;  /* 0x000000381b1bc224 */ /* 0x000fe200078e0203 */
[----:B------:R-:W-:Y:S04]  /*32b0*/  BSSY B1, `(.L_x_75) ;  /* 0x0000006000017945 */ /* 0x000fe80003800000 */
[----:B------:R2:W-:Y:S01]  /*32c0*/  @!P4 STG.E.U8 desc[UR36][R4.64+0x1], R27 ;  /* 0x0000011b0400c986 */ /* 0x0005e2000c101124 */
[----:B------:R-:W-:Y:S05]  /*32d0*/  @P5 BRA `(.L_x_76) ;  /* 0x00000000000c5947 */ /* 0x000fea0003800000 */
[----:B------:R-:W3:Y:S02]  /*32e0*/  LDG.E.U8 R58, desc[UR36][R10.64+0x8] ;  /* 0x000008240a3a7981 */ /* 0x000ee4000c1e1100 */
[----:B---3--:R-:W-:-:S05]  /*32f0*/  PRMT R8, R58, 0x8880, RZ ;  /* 0x000088803a087816 */ /* 0x008fca00000000ff */
[----:B------:R-:W-:-:S07]  /*3300*/  IMAD R3, R8, R57, RZ ;  /* 0x0000003908037224 */ /* 0x000fce00078e02ff */
.L_x_76:
[----:B------:R-:W-:Y:S05]  /*3310*/  BSYNC B1 ;  /* 0x0000000000017941 */ /* 0x000fea0003800000 */
.L_x_75:
[----:B0-----:R-:W-:Y:S01]  /*3320*/  @!P5 IMAD R9, R28, R56, R3 ;  /* 0x000000381c09d224 */ /* 0x001fe200078e0203 */
[----:B------:R-:W-:Y:S04]  /*3330*/  BSSY B1, `(.L_x_77) ;  /* 0x0000006000017945 */ /* 0x000fe80003800000 */
[----:B------:R0:W-:Y:S01]  /*3340*/  @!P5 STG.E.U8 desc[UR36][R6.64+0x8], R9 ;  /* 0x000008090600d986 */ /* 0x0001e2000c101124 */
[----:B------:R-:W-:Y:S05]  /*3350*/  @P3 BRA `(.L_x_78) ;  /* 0x00000000000c3947 */ /* 0x000fea0003800000 */
[----:B------:R-:W3:Y:S02]  /*3360*/  LDG.E.U8 R58, desc[UR36][R10.64+0x9] ;  /* 0x000009240a3a7981 */ /* 0x000ee4000c1e1100 */
[----:B---3--:R-:W-:-:S05]  /*3370*/  PRMT R8, R58, 0x8880, RZ ;  /* 0x000088803a087816 */ /* 0x008fca00000000ff */
[----:B------:R-:W-:-:S07]  /*3380*/  IMAD R3, R8, R57, RZ ;  /* 0x0000003908037224 */ /* 0x000fce00078e02ff */
.L_x_78:
[----:B------:R-:W-:Y:S05]  /*3390*/  BSYNC B1 ;  /* 0x0000000000017941 */ /* 0x000fea0003800000 */
.L_x_77:
[C---:B------:R-:W-:Y:S01]  /*33a0*/  ISETP.LT.OR P5, PT, R72.reuse, 0x9, !P0 ;  /* 0x000000094800780c */ /* 0x040fe200047a1670 */
[----:B------:R-:W-:Y:S01]  /*33b0*/  @!P3 IMAD R29, R29, R56, R3 ;  /* 0x000000381d1db224 */ /* 0x000fe200078e0203 */
[----:B------:R-:W-:Y:S01]  /*33c0*/  BSSY B1, `(.L_x_79) ;  /* 0x0000009000017945 */ /* 0x000fe20003800000 */
[C---:B------:R-:W-:Y:S02]  /*33d0*/  ISETP.LT.OR P4, PT, R72.reuse, 0xa, !P0 ;  /* 0x0000000a4800780c */ /* 0x040fe40004781670 */
[C---:B------:R-:W-:Y:S01]  /*33e0*/  ISETP.LT.OR P1, PT, R72.reuse, 0x12, !P2 ;  /* 0x000000124800780c */ /* 0x040fe20005721670 */
[----:B------:R3:W-:Y:S01]  /*33f0*/  @!P3 STG.E.U8 desc[UR36][R6.64+0x9], R29 ;  /* 0x0000091d0600b986 */ /* 0x0007e2000c101124 */
[----:B------:R-:W-:-:S06]  /*3400*/  ISETP.LT.OR P3, PT, R72, 0x11, !P2 ;  /* 0x000000114800780c */ /* 0x000fcc0005761670 */
[----:B------:R-:W-:Y:S07]  /*3410*/  @P5 BRA `(.L_x_80) ;  /* 0x00000000000c5947 */ /* 0x000fee0003800000 */
[----:B------:R-:W4:Y:S02]  /*3420*/  LDG.E.U8 R58, desc[UR36][R12.64+0x8] ;  /* 0x000008240c3a7981 */ /* 0x000f24000c1e1100 */
[----:B----4-:R-:W-:-:S05]  /*3430*/  PRMT R8, R58, 0x8880, RZ ;  /* 0x000088803a087816 */ /* 0x010fca00000000ff */
[----:B------:R-:W-:-:S07]  /*3440*/  IMAD R3, R8, R57, RZ ;  /* 0x0000003908037224 */ /* 0x000fce00078e02ff */
.L_x_80:
[----:B------:R-:W-:Y:S05]  /*3450*/  BSYNC B1 ;  /* 0x0000000000017941 */ /* 0x000fea0003800000 */
.L_x_79:
[----:B0-----:R-:W-:Y:S01]  /*3460*/  @!P5 IMAD R9, R30, R56, R3 ;  /* 0x000000381e09d224 */ /* 0x001fe200078e0203 */
[----:B------:R-:W-:Y:S04]  /*3470*/  BSSY B1, `(.L_x_81) ;  /* 0x0000006000017945 */ /* 0x000fe80003800000 */
[----:B------:R0:W-:Y:S01]  /*3480*/  @!P5 STG.E.U8 desc[UR36][R4.64+0x8], R9 ;  /* 0x000008090400d986 */ /* 0x0001e2000c101124 */
[----:B------:R-:W-:Y:S05]  /*3490*/  @P4 BRA `(.L_x_82) ;  /* 0x00000000000c4947 */ /* 0x000fea0003800000 */
[----:B------:R-:W4:Y:S02]  /*34a0*/  LDG.E.U8 R58, desc[UR36][R12.64+0x9] ;  /* 0x000009240c3a7981 */ /* 0x000f24000c1e1100 */
[----:B----4-:R-:W-:-:S05]  /*34b0*/  PRMT R8, R58, 0x8880, RZ ;  /* 0x000088803a087816 */ /* 0x010fca00000000ff */
[----:B------:R-:W-:-:S07]  /*34c0*/  IMAD R3, R8, R57, RZ ;  /* 0x0000003908037224 */ /* 0x000fce00078e02ff */
.L_x_82:
[----:B------:R-:W-:Y:S05]  /*34d0*/  BSYNC B1 ;  /* 0x0000000000017941 */ /* 0x000fea0003800000 */
.L_x_81:
[----:B------:R-:W-:Y:S01]  /*34e0*/  @!P4 IMAD R31, R31, R56, R3 ;  /* 0x000000381f1fc224 */ /* 0x000fe200078e0203 */
[----:B------:R-:W-:Y:S04]  /*34f0*/  BSSY B1, `(.L_x_83) ;  /* 0x0000006000017945 */ /* 0x000fe80003800000 */
[----:B------:R4:W-:Y:S01]  /*3500*/  @!P4 STG.E.U8 desc[UR36][R4.64+0x9], R31 ;  /* 0x0000091f0400c986 */ /* 0x0009e2000c101124 */
[----:B------:R-:W-:Y:S05]  /*3510*/  @P3 BRA `(.L_x_84) ;  /* 0x00000000000c3947 */ /* 0x000fea0003800000 */
[----:B------:R-:W5:Y:S02]  /*3520*/  LDG.E.U8 R58, desc[UR36][R10.64+0x10] ;  /* 0x000010240a3a7981 */ /* 0x000f64000c1e1100 */
[----:B-----5:R-:W-:-:S05]  /*3530*/  PRMT R8, R58, 0x8880, RZ ;  /* 0x000088803a087816 */ /* 0x020fca00000000ff */
[----:B------:R-:W-:-:S07]  /*3540*/  IMAD R3, R8, R57, RZ ;  /* 0x0000003908037224 */ /* 0x000fce00078e02ff */
.L_x_84:
[----:B------:R-:W-:Y:S05]  /*3550*/  BSYNC B1 ;  /* 0x0000000000017941 */ /* 0x000fea0003800000 */
.L_x_83:
[----:B0-----:R-:W-:Y:S01]  /*3560*/  @!P3 IMAD R9, R32, R56, R3 ;  /* 0x000000382009b224 */ /* 0x001fe200078e0203 */
[----:B------:R-:W-:Y:S04]  /*3570*/  BSSY B1, `(.L_x_85) ;  /* 0x0000006000017945 */ /* 0x000fe80003800000 */
[----:B------:R0:W-:Y:S01]  /*3580*/  @!P3 STG.E.U8 desc[UR36][R6.64+0x10], R9 ;  /* 0x000010090600b986 */ /* 0x0001e2000c101124 */
[----:B------:R-:W-:Y:S05]  /*3590*/  @P1 BRA `(.L_x_86) ;  /* 0x00000000000c1947 */ /* 0x000fea0003800000 */
[----:B------:R-:W5:Y:S02]  /*35a0*/  LDG.E.U8 R58, desc[UR36][R10.64+0x11] ;  /* 0x000011240a3a7981 */ /* 0x000f64000c1e1100 */
[----:B-----5:R-:W-:-:S05]  /*35b0*/  PRMT R8, R58, 0x8880, RZ ;  /* 0x000088803a087816 */ /* 0x020fca00000000ff */
[----:B------:R-:W-:-:S07]  /*35c0*/  IMAD R3, R8, R57, RZ ;  /* 0x0000003908037224 */ /* 0x000fce00078e02ff */
.L_x_86:
[----:B------:R-:W-:Y:S05]  /*35d0*/  BSYNC B1 ;  /* 0x0000000000017941 */ /* 0x000fea0003800000 */
.L_x_85:
[C---:B------:R-:W-:Y:S01]  /*35e0*/  ISETP.LT.OR P4, PT, R72.reuse, 0x11, !P0 ;  /* 0x000000114800780c */ /* 0x040fe20004781670 */
[----:B------:R-:W-:Y:S01]  /*35f0*/  @!P1 IMAD R33, R33, R56, R3 ;  /* 0x0000003821219224 */ /* 0x000fe200078e0203 */
[----:B------:R-:W-:Y:S01]  /*3600*/  BSSY B1, `(.L_x_87) ;  /* 0x000000a000017945 */ /* 0x000fe20003800000 */
[C---:B------:R-:W-:Y:S02]  /*3610*/  ISETP.LT.OR P3, PT, R72.reuse, 0x12, !P0 ;  /* 0x000000124800780c */ /* 0x040fe40004761670 */
[C---:B------:R-:W-:Y:S01]  /*3620*/  ISETP.LT.OR P5, PT, R72.reuse, 0x19, !P0 ;  /* 0x000000194800780c */ /* 0x040fe200047a1670 */
[----:B------:R0:W-:Y:S01]  /*3630*/  @!P1 STG.E.U8 desc[UR36][R6.64+0x11], R33 ;  /* 0x0000112106009986 */ /* 0x0001e2000c101124 */
[C---:B------:R-:W-:Y:S02]  /*3640*/  ISETP.LT.OR P1, PT, R72.reuse, 0x19, !P2 ;  /* 0x000000194800780c */ /* 0x040fe40005721670 */
[----:B------:R-:W-:-:S04]  /*3650*/  ISETP.LT.OR P2, PT, R72, 0x1a, !P2 ;  /* 0x0000001a4800780c */ /* 0x000fc80005741670 */
[----:B------:R-:W-:Y:S09]  /*3660*/  @P4 BRA `(.L_x_88) ;  /* 0x00000000000c4947 */ /* 0x000ff20003800000 */
[----:B------:R-:W5:Y:S02]  /*3670*/  LDG.E.U8 R58, desc[UR36][R12.64+0x10] ;  /* 0x000010240c3a7981 */ /* 0x000f64000c1e1100 */
[----:B-----5:R-:W-:-:S05]  /*3680*/  PRMT R8, R58, 0x8880, RZ ;  /* 0x000088803a087816 */ /* 0x020fca00000000ff */
[----:B------:R-:W-:-:S07]  /*3690*/  IMAD R3, R8, R57, RZ ;  /* 0x0000003908037224 */ /* 0x000fce00078e02ff */
.L_x_88:
[----:B------:R-:W-:Y:S05]  /*36a0*/  BSYNC B1 ;  /* 0x0000000000017941 */ /* 0x000fea0003800000 */
.L_x_87:
[----:B0-----:R-:W-:Y:S01]  /*36b0*/  @!P4 IMAD R9, R34, R56, R3 ;  /* 0x000000382209c224 */ /* 0x001fe200078e0203 */
[----:B------:R-:W-:Y:S04]  /*36c0*/  BSSY B1, `(.L_x_89) ;  /* 0x0000006000017945 */ /* 0x000fe80003800000 */
[----:B------:R0:W-:Y:S01]  /*36d0*/  @!P4 STG.E.U8 desc[UR36][R4.64+0x10], R9 ;  /* 0x000010090400c986 */ /* 0x0001e2000c101124 */
[----:B------:R-:W-:Y:S05]  /*36e0*/  @P3 BRA `(.L_x_90) ;  /* 0x00000000000c3947 */ /* 0x000fea0003800000 */
[----:B------:R-:W5:Y:S02]  /*36f0*/  LDG.E.U8 R58, desc[UR36][R12.64+0x11] ;  /* 0x000011240c3a7981 */ /* 0x000f64000c1e1100 */
[----:B-----5:R-:W-:-:S05]  /*3700*/  PRMT R8, R58, 0x8880, RZ ;  /* 0x000088803a087816 */ /* 0x020fca00000000ff */
[----:B------:R-:W-:-:S07]  /*3710*/  IMAD R3, R8, R57, RZ ;  /* 0x0000003908037224 */ /* 0x000fce00078e02ff */
.L_x_90:
[----:B------:R-:W-:Y:S05]  /*3720*/  BSYNC B1 ;  /* 0x0000000000017941 */ /* 0x000fea0003800000 */
.L_x_89:
[----:B------:R-:W-:Y:S01]  /*3730*/  @!P3 IMAD R35, R35, R56, R3 ;  /* 0x000000382323b224 */ /* 0x000fe200078e0203 */
[----:B------:R-:W-:Y:S04]  /*3740*/  BSSY B1, `(.L_x_91) ;  /* 0x0000006000017945 */ /* 0x000fe80003800000 */
[----:B------:R0:W-:Y:S01]  /*3750*/  @!P3 STG.E.U8 desc[UR36][R4.64+0x11], R35 ;  /* 0x000011230400b986 */ /* 0x0001e2000c101124 */
[----:B------:R-:W-:Y:S05]  /*3760*/  @P1 BRA `(.L_x_92) ;  /* 0x00000000000c1947 */ /* 0x000fea0003800000 */
[----:B------:R-:W5:Y:S02]  /*3770*/  LDG.E.U8 R58, desc[UR36][R10.64+0x18] ;  /* 0x000018240a3a7981 */ /* 0x000f64000c1e1100 */
[----:B-----5:R-:W-:-:S05]  /*3780*/  PRMT R8, R58, 0x8880, RZ ;  /* 0x000088803a087816 */ /* 0x020fca00000000ff */
[----:B------:R-:W-:-:S07]  /*3790*/  IMAD R3, R8, R57, RZ ;  /* 0x0000003908037224 */ /* 0x000fce00078e02ff */
.L_x_92:
[----:B------:R-:W-:Y:S05]  /*37a0*/  BSYNC B1 ;  /* 0x0000000000017941 */ /* 0x000fea0003800000 */
.L_x_91:
[----:B0-----:R-:W-:Y:S01]  /*37b0*/  @!P1 IMAD R9, R36, R56, R3 ;  /* 0x0000003824099224 */ /* 0x001fe200078e0203 */
[----:B------:R-:W-:Y:S04]  /*37c0*/  BSSY B1, `(.L_x_93) ;  /* 0x0000006000017945 */ /* 0x000fe80003800000 */
[----:B------:R0:W-:Y:S01]  /*37d0*/  @!P1 STG.E.U8 desc[UR36][R6.64+0x18], R9 ;  /* 0x0000180906009986 */ /* 0x0001e2000c101124 */
[----:B------:R-:W-:Y:S05]  /*37e0*/  @P2 BRA `(.L_x_94) ;  /* 0x00000000000c2947 */ /* 0x000fea0003800000 */
[----:B------:R-:W5:Y:S02]  /*37f0*/  LDG.E.U8 R58, desc[UR36][R10.64+0x19] ;  /* 0x000019240a3a7981 */ /* 0x000f64000c1e1100 */
[----:B-----5:R-:W-:-:S05]  /*3800*/  PRMT R8, R58, 0x8880, RZ ;  /* 0x000088803a087816 */ /* 0x020fca00000000ff */
[----:B------:R-:W-:-:S07]  /*3810*/  IMAD R3, R8, R57, RZ ;  /* 0x0000003908037224 */ /* 0x000fce00078e02ff */
.L_x_94:
[----:B------:R-:W-:Y:S05]  /*3820*/  BSYNC B1 ;  /* 0x0000000000017941 */ /* 0x000fea0003800000 */
.L_x_93:
[----:B------:R-:W-:Y:S01]  /*3830*/  @!P2 IMAD R37, R37, R56, R3 ;  /* 0x000000382525a224 */ /* 0x000fe200078e0203 */
[----:B------:R-:W-:Y:S04]  /*3840*/  BSSY B1, `(.L_x_95) ;  /* 0x0000006000017945 */ /* 0x000fe80003800000 */
[----:B------:R0:W-:Y:S01]  /*3850*/  @!P2 STG.E.U8 desc[UR36][R6.64+0x19], R37 ;  /* 0x000019250600a986 */ /* 0x0001e2000c101124 */
[----:B------:R-:W-:Y:S05]  /*3860*/  @P5 BRA `(.L_x_96) ;  /* 0x00000000000c5947 */ /* 0x000fea0003800000 */
[----:B------:R-:W0:Y:S02]  /*3870*/  LDG.E.U8 R58, desc[UR36][R12.64+0x18] ;  /* 0x000018240c3a7981 */ /* 0x000e24000c1e1100 */
[----:B01-3--:R-:W-:-:S05]  /*3880*/  PRMT R6, R58, 0x8880, RZ ;  /* 0x000088803a067816 */ /* 0x00bfca00000000ff */
[----:B------:R-:W-:-:S07]  /*3890*/  IMAD R3, R6, R57, RZ ;  /* 0x0000003906037224 */ /* 0x000fce00078e02ff */
.L_x_96:
[----:B------:R-:W-:Y:S05]  /*38a0*/  BSYNC B1 ;  /* 0x0000000000017941 */ /* 0x000fea0003800000 */
.L_x_95:
[----:B01-3--:R-:W-:Y:S01]  /*38b0*/  @!P5 IMAD R7, R38, R56, R3 ;  /* 0x000000382607d224 */ /* 0x00bfe200078e0203 */
[----:B------:R-:W-:Y:S01]  /*38c0*/  ISETP.LT.OR P0, PT, R72, 0x1a, !P0 ;  /* 0x0000001a4800780c */ /* 0x000fe20004701670 */
[----:B------:R-:W-:Y:S03]  /*38d0*/  BSSY B1, `(.L_x_97) ;  /* 0x0000006000017945 */ /* 0x000fe60003800000 */
[----:B------:R0:W-:Y:S09]  /*38e0*/  @!P5 STG.E.U8 desc[UR36][R4.64+0x18], R7 ;  /* 0x000018070400d986 */ /* 0x0001f2000c101124 */
[----:B------:R-:W-:Y:S05]  /*38f0*/  @P0 BRA `(.L_x_98) ;  /* 0x00000000000c0947 */ /* 0x000fea0003800000 */
[----:B------:R-:W3:Y:S02]  /*3900*/  LDG.E.U8 R58, desc[UR36][R12.64+0x19] ;  /* 0x000019240c3a7981 */ /* 0x000ee4000c1e1100 */
[----:B---3--:R-:W-:-:S05]  /*3910*/  PRMT R6, R58, 0x8880, RZ ;  /* 0x000088803a067816 */ /* 0x008fca00000000ff */
[----:B------:R-:W-:-:S07]  /*3920*/  IMAD R3, R6, R57, RZ ;  /* 0x0000003906037224 */ /* 0x000fce00078e02ff */
.L_x_98:
[----:B------:R-:W-:Y:S05]  /*3930*/  BSYNC B1 ;  /* 0x0000000000017941 */ /* 0x000fea0003800000 */
.L_x_97:
[----:B------:R-:W-:Y:S01]  /*3940*/  IMAD R3, R39, R56, R3 ;  /* 0x0000003827037224 */ /* 0x000fe200078e0203 */
[----:B------:R-:W-:Y:S06]  /*3950*/  @P0 BRA `(.L_x_99) ;  /* 0x0000000400980947 */ /* 0x000fec0003800000 */
[----:B------:R1:W-:Y:S01]  /*3960*/  STG.E.U8 desc[UR36][R4.64+0x19], R3 ;  /* 0x0000190304007986 */ /* 0x0003e2000c101124 */
[----:B------:R-:W-:Y:S05]  /*3970*/  BRA `(.L_x_99) ;  /* 0x0000000400907947 */ /* 0x000fea0003800000 */
.L_x_34:
[C---:B------:R-:W-:Y:S02]  /*3980*/  ISETP.GE.AND P2, PT, R69.reuse, 0x1, PT ;  /* 0x000000014500780c */ /* 0x040fe40003f46270 */
[----:B------:R-:W-:Y:S02]  /*3990*/  ISETP.GE.AND P0, PT, R69, 0x9, PT ;  /* 0x000000094500780c */ /* 0x000fe40003f06270 */
[C---:B------:R-:W-:Y:S02]  /*39a0*/  ISETP.LT.OR P3, PT, R72.reuse, 0x1, !P2 ;  /* 0x000000014800780c */ /* 0x040fe40005761670 */
[C---:B------:R-:W-:Y:S02]  /*39b0*/  ISETP.LT.OR P5, PT, R72.reuse, 0x2, !P2 ;  /* 0x000000024800780c */ /* 0x040fe400057a1670 */
[C---:B------:R-:W-:Y:S02]  /*39c0*/  ISETP.LT.OR P1, PT, R72.reuse, 0x1, !P0 ;  /* 0x000000014800780c */ /* 0x040fe40004721670 */
[----:B------:R-:W-:-:S07]  /*39d0*/  ISETP.LT.OR P4, PT, R72, 0x2, !P0 ;  /* 0x000000024800780c */ /* 0x000fce0004781670 */
[-C--:B------:R-:W-:Y:S02]  /*39e0*/  @!P3 IMAD R3, R40, R56.reuse, RZ ;  /* 0x000000382803b224 */ /* 0x080fe400078e02ff */
[-C--:B------:R-:W-:Y:S02]  /*39f0*/  @!P5 IMAD R41, R41, R56.reuse, RZ ;  /* 0x000000382929d224 */ /* 0x080fe400078e02ff */
[-C--:B------:R-:W-:Y:S01]  /*3a00*/  @!P1 IMAD R13, R42, R56.reuse, RZ ;  /* 0x000000382a0d9224 */ /* 0x080fe200078e02ff */
[----:B------:R0:W-:Y:S01]  /*3a10*/  @!P3 STG.E.U8 desc[UR36][R10.64], R3 ;  /* 0x000000030a00b986 */ /* 0x0001e2000c101124 */
[C---:B------:R-:W-:Y:S01]  /*3a20*/  ISETP.LT.OR P3, PT, R72.reuse, 0x9, !P2 ;  /* 0x000000094800780c */ /* 0x040fe20005761670 */
[----:B------:R-:W-:Y:S02]  /*3a30*/  @!P4 IMAD R43, R43, R56, RZ ;  /* 0x000000382b2bc224 */ /* 0x000fe400078e02ff */
[----:B------:R-:W-:Y:S01]  /*3a40*/  @!P5 STG.E.U8 desc[UR36][R10.64+0x1], R41 ;  /* 0x000001290a00d986 */ /* 0x000fe2000c101124 */
[----:B------:R-:W-:-:S03]  /*3a50*/  ISETP.LT.OR P5, PT, R72, 0xa, !P2 ;  /* 0x0000000a4800780c */ /* 0x000fc600057a1670 */
[----:B------:R1:W-:Y:S01]  /*3a60*/  @!P1 STG.E.U8 desc[UR36][R8.64], R13 ;  /* 0x0000000d08009986 */ /* 0x0003e2000c101124 */
[----:B------:R-:W-:-:S03]  /*3a70*/  ISETP.LT.OR P1, PT, R72, 0x9, !P0 ;  /* 0x000000094800780c */ /* 0x000fc60004721670 */
[----:B------:R-:W-:Y:S01]  /*3a80*/  @!P4 STG.E.U8 desc[UR36][R8.64+0x1], R43 ;  /* 0x0000012b0800c986 */ /* 0x000fe2000c101124 */
[----:B------:R-:W-:Y:S01]  /*3a90*/  ISETP.LT.OR P4, PT, R72, 0xa, !P0 ;  /* 0x0000000a4800780c */ /* 0x000fe20004781670 */
[----:B------:R-:W-:-:S04]  /*3aa0*/  @!P3 IMAD R15, R44, R56, RZ ;  /* 0x000000382c0fb224 */ /* 0x000fc800078e02ff */
[-C--:B------:R-:W-:Y:S01]  /*3ab0*/  @!P5 IMAD R45, R45, R56.reuse, RZ ;  /* 0x000000382d2dd224 */ /* 0x080fe200078e02ff */
[----:B------:R2:W-:Y:S01]  /*3ac0*/  @!P3 STG.E.U8 desc[UR36][R10.64+0x8], R15 ;  /* 0x0000080f0a00b986 */ /* 0x0005e2000c101124 */
[----:B------:R-:W-:Y:S02]  /*3ad0*/  ISETP.LT.OR P3, PT, R72, 0x11, !P2 ;  /* 0x000000114800780c */ /* 0x000fe40005761670 */
[-C--:B0-----:R-:W-:Y:S01]  /*3ae0*/  @!P1 IMAD R3, R46, R56.reuse, RZ ;  /* 0x000000382e039224 */ /* 0x081fe200078e02ff */
[----:B------:R-:W-:Y:S01]  /*3af0*/  @!P5 STG.E.U8 desc[UR36][R10.64+0x9], R45 ;  /* 0x0000092d0a00d986 */ /* 0x000fe2000c101124 */
[C---:B------:R-:W-:Y:S02]  /*3b00*/  ISETP.LT.OR P5, PT, R72.reuse, 0x12, !P2 ;  /* 0x000000124800780c */ /* 0x040fe400057a1670 */
[----:B------:R-:W-:Y:S01]  /*3b10*/  @!P4 IMAD R47, R47, R56, RZ ;  /* 0x000000382f2fc224 */ /* 0x000fe200078e02ff */
[----:B------:R0:W-:Y:S01]  /*3b20*/  @!P1 STG.E.U8 desc[UR36][R8.64+0x8], R3 ;  /* 0x0000080308009986 */ /* 0x0001e2000c101124 */
[----:B------:R-:W-:-:S03]  /*3b30*/  ISETP.LT.OR P1, PT, R72, 0x11, !P0 ;  /* 0x000000114800780c */ /* 0x000fc60004721670 */
[----:B------:R-:W-:Y:S01]  /*3b40*/  @!P4 STG.E.U8 desc[UR36][R8.64+0x9], R47 ;  /* 0x0000092f0800c986 */ /* 0x000fe2000c101124 */
[----:B------:R-:W-:Y:S01]  /*3b50*/  ISETP.LT.OR P4, PT, R72, 0x12, !P0 ;  /* 0x000000124800780c */ /* 0x000fe20004781670 */
[----:B-1----:R-:W-:-:S04]  /*3b60*/  @!P3 IMAD R13, R48, R56, RZ ;  /* 0x00000038300db224 */ /* 0x002fc800078e02ff */
[-C--:B------:R-:W-:Y:S01]  /*3b70*/  @!P5 IMAD R49, R49, R56.reuse, RZ ;  /* 0x000000383131d224 */ /* 0x080fe200078e02ff */
[----:B------:R1:W-:Y:S01]  /*3b80*/  @!P3 STG.E.U8 desc[UR36][R10.64+0x10], R13 ;  /* 0x0000100d0a00b986 */ /* 0x0003e2000c101124 */
[----:B------:R-:W-:Y:S02]  /*3b90*/  ISETP.LT.OR P3, PT, R72, 0x19, !P2 ;  /* 0x000000194800780c */ /* 0x000fe40005761670 */
[-C--:B--2---:R-:W-:Y:S01]  /*3ba0*/  @!P1 IMAD R15, R50, R56.reuse, RZ ;  /* 0x00000038320f9224 */ /* 0x084fe200078e02ff */
[----:B------:R-:W-:Y:S01]  /*3bb0*/  @!P5 STG.E.U8 desc[UR36][R10.64+0x11], R49 ;  /* 0x000011310a00d986 */ /* 0x000fe2000c101124 */
[----:B------:R-:W-:Y:S02]  /*3bc0*/  ISETP.LT.OR P2, PT, R72, 0x1a, !P2 ;  /* 0x0000001a4800780c */ /* 0x000fe40005741670 */
[----:B------:R-:W-:Y:S01]  /*3bd0*/  @!P4 IMAD R51, R51, R56, RZ ;  /* 0x000000383333c224 */ /* 0x000fe200078e02ff */
[----:B------:R2:W-:Y:S01]  /*3be0*/  @!P1 STG.E.U8 desc[UR36][R8.64+0x10], R15 ;  /* 0x0000100f08009986 */ /* 0x0005e2000c101124 */
[----:B------:R-:W-:-:S02]  /*3bf0*/  ISETP.GE.AND P1, PT, R69, 0x81, PT ;  /* 0x000000814500780c */ /* 0x000fc40003f26270 */
[C---:B------:R-:W-:Y:S01]  /*3c00*/  ISETP.LT.OR P5, PT, R72.reuse, 0x19, !P0 ;  /* 0x000000194800780c */ /* 0x040fe200047a1670 */
[----:B------:R-:W-:Y:S01]  /*3c10*/  @!P4 STG.E.U8 desc[UR36][R8.64+0x11], R51 ;  /* 0x000011330800c986 */ /* 0x000fe2000c101124 */
[----:B------:R-:W-:Y:S01]  /*3c20*/  ISETP.LT.OR P0, PT, R72, 0x1a, !P0 ;  /* 0x0000001a4800780c */ /* 0x000fe20004701670 */
[----:B0-----:R-:W-:Y:S01]  /*3c30*/  @!P3 IMAD R3, R52, R56, RZ ;  /* 0x000000383403b224 */ /* 0x001fe200078e02ff */
[----:B------:R-:W-:-:S03]  /*3c40*/  ISETP.LT.OR P4, PT, R72, 0x1, !P1 ;  /* 0x000000014800780c */ /* 0x000fc60004f81670 */
[----:B------:R-:W-:Y:S01]  /*3c50*/  @!P2 IMAD R53, R53, R56, RZ ;  /* 0x000000383535a224 */ /* 0x000fe200078e02ff */
[----:B------:R0:W-:Y:S01]  /*3c60*/  @!P3 STG.E.U8 desc[UR36][R10.64+0x18], R3 ;  /* 0x000018030a00b986 */ /* 0x0001e2000c101124 */
[----:B------:R-:W-:-:S03]  /*3c70*/  ISETP.LT.OR P3, PT, R72, 0x2, !P1 ;  /* 0x000000024800780c */ /* 0x000fc60004f61670 */
[----:B------:R3:W-:Y:S01]  /*3c80*/  @!P2 STG.E.U8 desc[UR36][R10.64+0x19], R53 ;  /* 0x000019350a00a986 */ /* 0x0007e2000c101124 */
[-C--:B-1----:R-:W-:Y:S01]  /*3c90*/  @!P5 IMAD R13, R54, R56.reuse, RZ ;  /* 0x00000038360dd224 */ /* 0x082fe200078e02ff */
[----:B------:R-:W-:Y:S01]  /*3ca0*/  ISETP.GE.AND P2, PT, R69, 0x89, PT ;  /* 0x000000894500780c */ /* 0x000fe20003f46270 */
[-C--:B------:R-:W-:Y:S02]  /*3cb0*/  @!P0 IMAD R55, R55, R56.reuse, RZ ;  /* 0x0000003837378224 */ /* 0x080fe400078e02ff */
[----:B--2---:R-:W-:Y:S01]  /*3cc0*/  @!P4 IMAD R15, R24, R56, RZ ;  /* 0x00000038180fc224 */ /* 0x004fe200078e02ff */
[----:B------:R-:W-:Y:S01]  /*3cd0*/  @!P5 STG.E.U8 desc[UR36][R8.64+0x18], R13 ;  /* 0x0000180d0800d986 */ /* 0x000fe2000c101124 */
[----:B------:R-:W-:-:S03]  /*3ce0*/  ISETP.LT.OR P5, PT, R72, 0x1, !P2 ;  /* 0x000000014800780c */ /* 0x000fc600057a1670 */
[----:B------:R-:W-:Y:S01]  /*3cf0*/  @!P3 IMAD R25, R25, R56, RZ ;  /* 0x000000381919b224 */ /* 0x000fe200078e02ff */
[----:B------:R-:W-:Y:S01]  /*3d00*/  @!P0 STG.E.U8 desc[UR36][R8.64+0x19], R55 ;  /* 0x0000193708008986 */ /* 0x000fe2000c101124 */
[----:B------:R-:W-:-:S03]  /*3d10*/  ISETP.LT.OR P0, PT, R72, 0x2, !P2 ;  /* 0x000000024800780c */ /* 0x000fc60005701670 */
[----:B------:R-:W-:Y:S01]  /*3d20*/  @!P4 STG.E.U8 desc[UR36][R6.64], R15 ;  /* 0x0000000f0600c986 */ /* 0x000fe2000c101124 */
[----:B------:R-:W-:-:S03]  /*3d30*/  ISETP.LT.OR P4, PT, R72, 0x9, !P1 ;  /* 0x000000094800780c */ /* 0x000fc60004f81670 */
[----:B------:R-:W-:Y:S01]  /*3d40*/  @!P3 STG.E.U8 desc[UR36][R6.64+0x1], R25 ;  /* 0x000001190600b986 */ /* 0x000fe2000c101124 */
[----:B------:R-:W-:Y:S01]  /*3d50*/  ISETP.LT.OR P3, PT, R72, 0xa, !P1 ;  /* 0x0000000a4800780c */ /* 0x000fe20004f61670 */
[----:B0-----:R-:W-:-:S04]  /*3d60*/  @!P5 IMAD R3, R26, R56, RZ ;  /* 0x000000381a03d224 */ /* 0x001fc800078e02ff */
[-C--:B------:R-:W-:Y:S01]  /*3d70*/  @!P0 IMAD R27, R27, R56.reuse, RZ ;  /* 0x000000381b1b8224 */ /* 0x080fe200078e02ff */
[----:B------:R0:W-:Y:S01]  /*3d80*/  @!P5 STG.E.U8 desc[UR36][R4.64], R3 ;  /* 0x000000030400d986 */ /* 0x0001e2000c101124 */
[----:B------:R-:W-:Y:S02]  /*3d90*/  ISETP.LT.OR P5, PT, R72, 0x11, !P1 ;  /* 0x000000114800780c */ /* 0x000fe40004fa1670 */
[-C--:B---3--:R-:W-:Y:S01]  /*3da0*/  @!P4 IMAD R11, R28, R56.reuse, RZ ;  /* 0x000000381c0bc224 */ /* 0x088fe200078e02ff */
[----:B------:R-:W-:Y:S01]  /*3db0*/  @!P0 STG.E.U8 desc[UR36][R4.64+0x1], R27 ;  /* 0x0000011b04008986 */ /* 0x000fe2000c101124 */
[C---:B------:R-:W-:Y:S02]  /*3dc0*/  ISETP.LT.OR P0, PT, R72.reuse, 0x9, !P2 ;  /* 0x000000094800780c */ /* 0x040fe40005701670 */
[----:B------:R-:W-:Y:S01]  /*3dd0*/  @!P3 IMAD R29, R29, R56, RZ ;  /* 0x000000381d1db224 */ /* 0x000fe200078e02ff */
[----:B------:R1:W-:Y:S01]  /*3de0*/  @!P4 STG.E.U8 desc[UR36][R6.64+0x8], R11 ;  /* 0x0000080b0600c986 */ /* 0x0003e2000c101124 */
[----:B------:R-:W-:-:S03]  /*3df0*/  ISETP.LT.OR P4, PT, R72, 0xa, !P2 ;  /* 0x0000000a4800780c */ /* 0x000fc60005781670 */
[----:B------:R-:W-:Y:S01]  /*3e00*/  @!P3 STG.E.U8 desc[UR36][R6.64+0x9], R29 ;  /* 0x0000091d0600b986 */ /* 0x000fe2000c101124 */
[----:B------:R-:W-:Y:S01]  /*3e10*/  ISETP.LT.OR P3, PT, R72, 0x12, !P1 ;  /* 0x000000124800780c */ /* 0x000fe20004f61670 */
[----:B0-----:R-:W-:-:S04]  /*3e20*/  @!P5 IMAD R3, R32, R56, RZ ;  /* 0x000000382003d224 */ /* 0x001fc800078e02ff */
[----:B------:R-:W-:-:S04]  /*3e30*/  @!P0 IMAD R9, R30, R56, RZ ;  /* 0x000000381e098224 */ /* 0x000fc800078e02ff */
[-C--:B------:R-:W-:Y:S01]  /*3e40*/  @!P4 IMAD R31, R31, R56.reuse, RZ ;  /* 0x000000381f1fc224 */ /* 0x080fe200078e02ff */
[----:B------:R0:W-:Y:S01]  /*3e50*/  @!P0 STG.E.U8 desc[UR36][R4.64+0x8], R9 ;  /* 0x0000080904008986 */ /* 0x0001e2000c101124 */
[C---:B------:R-:W-:Y:S02]  /*3e60*/  ISETP.LT.OR P0, PT, R72.reuse, 0x11, !P2 ;  /* 0x000000114800780c */ /* 0x040fe40005701670 */
[----:B------:R-:W-:Y:S01]  /*3e70*/  @!P3 IMAD R33, R33, R56, RZ ;  /* 0x000000382121b224 */ /* 0x000fe200078e02ff */
[----:B------:R-:W-:Y:S01]  /*3e80*/  @!P4 STG.E.U8 desc[UR36][R4.64+0x9], R31 ;  /* 0x0000091f0400c986 */ /* 0x000fe2000c101124 */
[----:B------:R-:W-:-:S03]  /*3e90*/  ISETP.LT.OR P4, PT, R72, 0x12, !P2 ;  /* 0x000000124800780c */ /* 0x000fc60005781670 */
[----:B------:R-:W-:Y:S01]  /*3ea0*/  @!P3 STG.E.U8 desc[UR36][R6.64+0x11], R33 ;  /* 0x000011210600b986 */ /* 0x000fe2000c101124 */
[C---:B------:R-:W-:Y:S02]  /*3eb0*/  ISETP.LT.OR P3, PT, R72.reuse, 0x19, !P1 ;  /* 0x000000194800780c */ /* 0x040fe40004f61670 */
[C---:B------:R-:W-:Y:S01]  /*3ec0*/  ISETP.LT.OR P1, PT, R72.reuse, 0x1a, !P1 ;  /* 0x0000001a4800780c */ /* 0x040fe20004f21670 */
[----:B------:R2:W-:Y:S01]  /*3ed0*/  @!P5 STG.E.U8 desc[UR36][R6.64+0x10], R3 ;  /* 0x000010030600d986 */ /* 0x0005e2000c101124 */
[----:B------:R-:W-:Y:S01]  /*3ee0*/  ISETP.LT.OR P5, PT, R72, 0x19, !P2 ;  /* 0x000000194800780c */ /* 0x000fe200057a1670 */
[----:B-1----:R-:W-:Y:S01]  /*3ef0*/  @!P0 IMAD R11, R34, R56, RZ ;  /* 0x00000038220b8224 */ /* 0x002fe200078e02ff */
[----:B------:R-:W-:-:S03]  /*3f00*/  ISETP.LT.OR P2, PT, R72, 0x1a, !P2 ;  /* 0x0000001a4800780c */ /* 0x000fc60005741670 */
[-C--:B------:R-:W-:Y:S01]  /*3f10*/  @!P4 IMAD R35, R35, R56.reuse, RZ ;  /* 0x000000382323c224 */ /* 0x080fe200078e02ff */
[----:B------:R3:W-:Y:S03]  /*3f20*/  @!P0 STG.E.U8 desc[UR36][R4.64+0x10], R11 ;  /* 0x0000100b04008986 */ /* 0x0007e6000c101124 */
[-C--:B0-----:R-:W-:Y:S01]  /*3f30*/  @!P3 IMAD R9, R36, R56.reuse, RZ ;  /* 0x000000382409b224 */ /* 0x081fe200078e02ff */
[----:B------:R3:W-:Y:S01]  /*3f40*/  @!P4 STG.E.U8 desc[UR36][R4.64+0x11], R35 ;  /* 0x000011230400c986 */ /* 0x0007e2000c101124 */
[-C--:B------:R-:W-:Y:S02]  /*3f50*/  @!P1 IMAD R37, R37, R56.reuse, RZ ;  /* 0x0000003825259224 */ /* 0x080fe400078e02ff */
[-C--:B--2---:R-:W-:Y:S01]  /*3f60*/  @!P5 IMAD R3, R38, R56.reuse, RZ ;  /* 0x000000382603d224 */ /* 0x084fe200078e02ff */
[----:B------:R3:W-:Y:S01]  /*3f70*/  @!P3 STG.E.U8 desc[UR36][R6.64+0x18], R9 ;  /* 0x000018090600b986 */ /* 0x0007e2000c101124 */
[----:B------:R-:W-:-:S03]  /*3f80*/  @!P2 IMAD R39, R39, R56, RZ ;  /* 0x000000382727a224 */ /* 0x000fc600078e02ff */
[----:B------:R3:W-:Y:S04]  /*3f90*/  @!P1 STG.E.U8 desc[UR36][R6.64+0x19], R37 ;  /* 0x0000192506009986 */ /* 0x0007e8000c101124 */
[----:B------:R3:W-:Y:S04]  /*3fa0*/  @!P5 STG.E.U8 desc[UR36][R4.64+0x18], R3 ;  /* 0x000018030400d986 */ /* 0x0007e8000c101124 */
[----:B------:R3:W-:Y:S02]  /*3fb0*/  @!P2 STG.E.U8 desc[UR36][R4.64+0x19], R39 ;  /* 0x000019270400a986 */ /* 0x0007e4000c101124 */
.L_x_99:
[----:B------:R-:W-:Y:S05]  /*3fc0*/  BSYNC B0 ;  /* 0x0000000000007941 */ /* 0x000fea0003800000 */
.L_x_33:
[----:B------:R-:W-:Y:S01]  /*3fd0*/  ULDC UR4, c[0x0][0xc] ;  /* 0x0000030000047ab9 */ /* 0x000fe20000000800 */
[----:B------:R-:W-:Y:S01]  /*3fe0*/  ULDC UR5, c[0x0][0x10] ;  /* 0x0000040000057ab9 */ /* 0x000fe20000000800 */
[----:B-1-3--:R-:W1:Y:S01]  /*3ff0*/  LDC R3, c[0x0][0x14] ;  /* 0x00000500ff037b82 */ /* 0x00ae620000000800 */
[----:B------:R-:W-:Y:S01]  /*4000*/  UIMAD.WIDE.U32 UR4, UR4, UR5, URZ ;  /* 0x00000005040472a5 */ /* 0x000fe2000f8e003f */
[----:B------:R-:W-:Y:S02]  /*4010*/  IMAD.MOV.U32 R60, RZ, RZ, -0x1 ;  /* 0xffffffffff3c7424 */ /* 0x000fe400078e00ff */
[----:B------:R-:W-:-:S03]  /*4020*/  IMAD.MOV.U32 R59, RZ, RZ, -0x1 ;  /* 0xffffffffff3b7424 */ /* 0x000fc600078e00ff */
[----:B-1----:R-:W-:-:S04]  /*4030*/  IMAD.WIDE.U32 R16, R3, UR4, R16 ;  /* 0x0000000403107c25 */ /* 0x002fc8000f8e0010 */
[----:B------:R-:W-:Y:S01]  /*4040*/  IMAD R3, R3, UR5, RZ ;  /* 0x0000000503037c24 */ /* 0x000fe2000f8e02ff */
[----:B------:R-:W-:Y:S02]  /*4050*/  ULDC.64 UR4, c[0x0][0x650] ;  /* 0x0001940000047ab9 */ /* 0x000fe40000000a00 */
[----:B------:R-:W-:Y:S01]  /*4060*/  ISETP.GE.U32.AND P0, PT, R16, UR4, PT ;  /* 0x0000000410007c0c */ /* 0x000fe2000bf06070 */
[--C-:B------:R-:W-:Y:S01]  /*4070*/  IMAD.IADD R17, R17, 0x1, R3.reuse ;  /* 0x0000000111117824 */ /* 0x100fe200078e0203 */
[----:B------:R-:W-:-:S04]  /*4080*/  PRMT R3, RZ, 0x7610, R3 ;  /* 0x00007610ff037816 */ /* 0x000fc80000000003 */
[----:B------:R-:W-:-:S13]  /*4090*/  ISETP.GE.U32.AND.EX P0, PT, R17, UR5, PT, P0 ;  /* 0x0000000511007c0c */ /* 0x000fda000bf06100 */
[----:B------:R-:W-:Y:S05]  /*40a0*/  @P0 BRA `(.L_x_100) ;  /* 0x0000000400640947 */ /* 0x000fea0003800000 */
[----:B------:R-:W1:Y:S01]  /*40b0*/  S2R R12, SR_CTAID.X ;  /* 0x00000000000c7919 */ /* 0x000e620000002500 */
[----:B------:R-:W3:Y:S01]  /*40c0*/  LDC.64 R10, c[0x0][0x628] ;  /* 0x00018a00ff0a7b82 */ /* 0x000ee20000000a00 */
[----:B------:R-:W-:Y:S01]  /*40d0*/  ULDC UR4, c[0x0][0x150] ;  /* 0x0000540000047ab9 */ /* 0x000fe20000000800 */
[----:B------:R-:W-:Y:S01]  /*40e0*/  IMAD.MOV.U32 R8, RZ, RZ, R16 ;  /* 0x000000ffff087224 */ /* 0x000fe200078e0010 */
[----:B------:R-:W0:Y:S01]  /*40f0*/  S2R R24, SR_CTAID.Y ;  /* 0x0000000000187919 */ /* 0x000e220000002600 */
[----:B------:R-:W-:-:S04]  /*4100*/  IMAD.MOV.U32 R9, RZ, RZ, R17 ;  /* 0x000000ffff097224 */ /* 0x000fc800078e0011 */
[----:B------:R-:W0:Y:S08]  /*4110*/  LDC R21, c[0x0][0x144] ;  /* 0x00005100ff157b82 */ /* 0x000e300000000800 */
[----:B------:R-:W0:Y:S08]  /*4120*/  LDC R0, c[0x0][0x630] ;  /* 0x00018c00ff007b82 */ /* 0x000e300000000800 */
[----:B------:R-:W0:Y:S01]  /*4130*/  LDC.64 R14, c[0x0][0x620] ;  /* 0x00018800ff0e7b82 */ /* 0x000e220000000a00 */
[----:B---3--:R-:W-:-:S04]  /*4140*/  ISETP.NE.U32.AND P0, PT, R10, RZ, PT ;  /* 0x000000ff0a00720c */ /* 0x008fc80003f05070 */
[----:B------:R-:W-:Y:S02]  /*4150*/  ISETP.NE.AND.EX P0, PT, R11, RZ, PT, P0 ;  /* 0x000000ff0b00720c */ /* 0x000fe40003f05300 */
[----:B-1----:R-:W-:-:S05]  /*4160*/  I2FP.F32.U32 R3, R12 ;  /* 0x0000000c00037245 */ /* 0x002fca0000201000 */
[----:B------:R-:W-:-:S04]  /*4170*/  FMUL R3, R3, UR4 ;  /* 0x0000000403037c20 */ /* 0x000fc80008400000 */
[----:B------:R1:W3:Y:S02]  /*4180*/  F2I.U32.TRUNC.NTZ R20, R3 ;  /* 0x0000000300147305 */ /* 0x0002e4000020f000 */
[----:B------:R-:W-:Y:S05]  /*4190*/  @!P0 BRA `(.L_x_101) ;  /* 0x0000000000288947 */ /* 0x000fea0003800000 */
[----:B-1----:R-:W1:Y:S02]  /*41a0*/  LDC R3, c[0x0][0x634] ;  /* 0x00018d00ff037b82 */ /* 0x002e640000000800 */
[----:B-1----:R-:W-:-:S05]  /*41b0*/  IADD3 R3, P0, R16, R3, RZ ;  /* 0x0000000310037210 */ /* 0x002fca0007f1e0ff */
[----:B------:R-:W-:-:S04]  /*41c0*/  IMAD.X R13, RZ, RZ, R17, P0 ;  /* 0x000000ffff0d7224 */ /* 0x000fc800000e0611 */
[----:B0-2-4-:R-:W-:-:S04]  /*41d0*/  IMAD.WIDE.U32 R4, R13, R10, RZ ;  /* 0x0000000a0d047225 */ /* 0x015fc800078e00ff */
[----:B------:R-:W-:-:S04]  /*41e0*/  IMAD.WIDE.U32 R6, P0, R3, R11, R4 ;  /* 0x0000000b03067225 */ /* 0x000fc80007800004 */
[----:B------:R-:W-:-:S04]  /*41f0*/  IMAD.WIDE.U32 R4, R3, R10, RZ ;  /* 0x0000000a03047225 */ /* 0x000fc800078e00ff */
[----:B------:R-:W-:Y:S01]  /*4200*/  IMAD.X R9, RZ, RZ, RZ, P0 ;  /* 0x000000ffff097224 */ /* 0x000fe200000e06ff */
[----:B------:R-:W-:Y:S01]  /*4210*/  IADD3 RZ, P0, R5, R6, RZ ;  /* 0x0000000605ff7210 */ /* 0x000fe20007f1e0ff */
[----:B------:R-:W-:-:S04]  /*4220*/  IMAD.MOV.U32 R8, RZ, RZ, R7 ;  /* 0x000000ffff087224 */ /* 0x000fc800078e0007 */
[----:B------:R-:W-:-:S08]  /*4230*/  IMAD.WIDE.U32.X R8, R13, R11, R8, P0 ;  /* 0x0000000b0d087225 */ /* 0x000fd000000e0408 */
.L_x_101:
[----:B------:R-:W2:Y:S01]  /*4240*/  LDC.64 R28, c[0x0][0x640] ;  /* 0x00019000ff1c7b82 */ /* 0x000ea20000000a00 */
[-CC-:B0-----:R-:W-:Y:S01]  /*4250*/  SHF.R.U64 R59, R8, R0.reuse, R9.reuse ;  /* 0x00000000083b7219 */ /* 0x181fe20000001209 */
[----:B---3--:R-:W-:Y:S01]  /*4260*/  IMAD.MOV R20, RZ, RZ, -R20 ;  /* 0x000000ffff147224 */ /* 0x008fe200078e0a14 */
[----:B------:R-:W-:Y:S01]  /*4270*/  SHF.R.U32.HI R0, RZ, R0, R9 ;  /* 0x00000000ff007219 */ /* 0x000fe20000011609 */
[----:B------:R-:W-:Y:S01]  /*4280*/  ULDC UR4, c[0x0][0x154] ;  /* 0x0000550000047ab9 */ /* 0x000fe20000000800 */
[----:B-1----:R-:W-:Y:S01]  /*4290*/  IADD3 R3, P0, RZ, -R59, RZ ;  /* 0x8000003bff037210 */ /* 0x002fe20007f1e0ff */
[----:B------:R-:W-:Y:S02]  /*42a0*/  IMAD R21, R21, R20, R12 ;  /* 0x0000001415157224 */ /* 0x000fe400078e020c */
[----:B------:R-:W0:Y:S01]  /*42b0*/  LDC R6, c[0x0][0x618] ;  /* 0x00018600ff067b82 */ /* 0x000e220000000800 */
[----:B------:R-:W-:Y:S02]  /*42c0*/  IMAD.MOV.U32 R7, RZ, RZ, 0x1 ;  /* 0x00000001ff077424 */ /* 0x000fe400078e00ff */
[----:B--2-4-:R-:W-:-:S04]  /*42d0*/  IMAD.X R5, RZ, RZ, ~R0, P0 ;  /* 0x000000ffff057224 */ /* 0x014fc800000e0e00 */
[-C--:B------:R-:W-:Y:S01]  /*42e0*/  IMAD R0, R5, R14.reuse, RZ ;  /* 0x0000000e05007224 */ /* 0x080fe200078e02ff */
[----:B------:R-:W1:Y:S01]  /*42f0*/  LDC R8, c[0x0][0x608] ;  /* 0x00018200ff087b82 */ /* 0x000e620000000800 */
[----:B------:R-:W-:-:S04]  /*4300*/  IMAD.WIDE.U32 R4, R3, R14, R16 ;  /* 0x0000000e03047225 */ /* 0x000fc800078e0010 */
[----:B------:R-:W-:Y:S01]  /*4310*/  IMAD R3, R3, R15, R0 ;  /* 0x0000000f03037224 */ /* 0x000fe200078e0200 */
[----:B------:R-:W-:Y:S02]  /*4320*/  I2FP.F32.U32 R0, R24 ;  /* 0x0000001800007245 */ /* 0x000fe40000201000 */
[----:B------:R-:W2:Y:S01]  /*4330*/  LDC R26, c[0x0][0x658] ;  /* 0x00019600ff1a7b82 */ /* 0x000ea20000000800 */
[----:B------:R-:W-:Y:S01]  /*4340*/  IMAD.IADD R3, R5, 0x1, R3 ;  /* 0x0000000105037824 */ /* 0x000fe200078e0203 */
[----:B------:R-:W-:Y:S01]  /*4350*/  ISETP.NE.U32.AND P0, PT, R28, RZ, PT ;  /* 0x000000ff1c00720c */ /* 0x000fe20003f05070 */
[----:B------:R-:W-:Y:S01]  /*4360*/  FMUL R0, R0, UR4 ;  /* 0x0000000400007c20 */ /* 0x000fe20008400000 */
[----:B------:R-:W-:Y:S02]  /*4370*/  IMAD.MOV.U32 R5, RZ, RZ, -0x1 ;  /* 0xffffffffff057424 */ /* 0x000fe400078e00ff */
[----:B------:R-:W-:Y:S01]  /*4380*/  ISETP.NE.AND.EX P0, PT, R29, RZ, PT, P0 ;  /* 0x000000ff1d00720c */ /* 0x000fe20003f05300 */
[----:B------:R3:W4:Y:S01]  /*4390*/  F2I.U32.TRUNC.NTZ R13, R0 ;  /* 0x00000000000d7305 */ /* 0x000722000020f000 */
[----:B------:R-:W3:Y:S01]  /*43a0*/  LDC R15, c[0x0][0x148] ;  /* 0x00005200ff0f7b82 */ /* 0x000ee20000000800 */
[----:B0-----:R-:W-:-:S02]  /*43b0*/  SHF.R.U64 R12, R4, R6, R3 ;  /* 0x00000006040c7219 */ /* 0x001fc40000001203 */
[----:B------:R-:W-:-:S05]  /*43c0*/  SHF.R.U32.HI R3, RZ, R6, R3 ;  /* 0x00000006ff037219 */ /* 0x000fca0000011603 */
[----:B------:R-:W0:Y:S01]  /*43d0*/  LDC R20, c[0x0][0x600] ;  /* 0x00018000ff147b82 */ /* 0x000e220000000800 */
[-CC-:B-1----:R-:W-:Y:S02]  /*43e0*/  SHF.R.U64 R10, R12, R8.reuse, R3.reuse ;  /* 0x000000080c0a7219 */ /* 0x182fe40000001203 */
[----:B------:R-:W-:-:S05]  /*43f0*/  SHF.R.U32.HI R3, RZ, R8, R3 ;  /* 0x00000008ff037219 */ /* 0x000fca0000011603 */
[----:B------:R-:W1:Y:S01]  /*4400*/  LDC R27, c[0x0][0x648] ;  /* 0x00019200ff1b7b82 */ /* 0x000e620000000800 */
[-C--:B--2---:R-:W-:Y:S02]  /*4410*/  SHF.L.U32 R4, R5, R26.reuse, RZ ;  /* 0x0000001a05047219 */ /* 0x084fe400000006ff */
[-CC-:B------:R-:W-:Y:S02]  /*4420*/  SHF.R.U64 R14, R10, R26.reuse, R3.reuse ;  /* 0x0000001a0a0e7219 */ /* 0x180fe40000001203 */
[----:B------:R-:W-:Y:S02]  /*4430*/  SHF.R.U32.HI R5, RZ, R26, R3 ;  /* 0x0000001aff057219 */ /* 0x000fe40000011603 */
[----:B------:R-:W-:Y:S01]  /*4440*/  LOP3.LUT R25, RZ, R4, RZ, 0x33, !PT ;  /* 0x00000004ff197212 */ /* 0x000fe200078e33ff */
[----:B------:R-:W2:Y:S01]  /*4450*/  LDC R30, c[0x0][0x638] ;  /* 0x00018e00ff1e7b82 */ /* 0x000ea20000000800 */
[----:B------:R-:W-:Y:S01]  /*4460*/  SHF.L.U32 R26, R7, R26, RZ ;  /* 0x0000001a071a7219 */ /* 0x000fe200000006ff */
[----:B------:R-:W-:-:S06]  /*4470*/  IMAD.MOV.U32 R4, RZ, RZ, R14 ;  /* 0x000000ffff047224 */ /* 0x000fcc00078e000e */
[----:B------:R-:W0:Y:S01]  /*4480*/  LDC R31, c[0x0][0x610] ;  /* 0x00018400ff1f7b82 */ /* 0x000e220000000800 */
[----:B----4-:R-:W-:Y:S05]  /*4490*/  @!P0 BRA `(.L_x_102) ;  /* 0x0000000000288947 */ /* 0x010fea0003800000 */
        /* <DEDUP_REMOVED lines=10> */
.L_x_102:
[----:B------:R-:W-:Y:S01]  /*4540*/  ISETP.NE.AND P0, PT, R2, 0x1, PT ;  /* 0x000000010200780c */ /* 0x000fe20003f05270 */
[----:B0-----:R-:W-:Y:S01]  /*4550*/  VIADD R7, R20, 0xffffffff ;  /* 0xffffffff14077836 */ /* 0x001fe20000000000 */
[----:B-1-3--:R-:W-:Y:S01]  /*4560*/  SHF.R.U64 R0, R4, R27, R5 ;  /* 0x0000001b04007219 */ /* 0x00afe20000001205 */
[----:B------:R-:W-:Y:S01]  /*4570*/  IMAD.MOV R13, RZ, RZ, -R13 ;  /* 0x000000ffff0d7224 */ /* 0x000fe200078e0a0d */
[----:B------:R-:W-:Y:S01]  /*4580*/  LOP3.LUT R5, R10, R25, RZ, 0xc0, !PT ;  /* 0x000000190a057212 */ /* 0x000fe200078ec0ff */
[----:B------:R-:W-:Y:S01]  /*4590*/  IMAD.MOV.U32 R4, RZ, RZ, 0x1 ;  /* 0x00000001ff047424 */ /* 0x000fe200078e00ff */
[----:B------:R-:W-:Y:S01]  /*45a0*/  LOP3.LUT R12, R12, R7, RZ, 0xc0, !PT ;  /* 0x000000070c0c7212 */ /* 0x000fe200078ec0ff */
[----:B------:R-:W-:Y:S02]  /*45b0*/  IMAD.MOV R3, RZ, RZ, -R0 ;  /* 0x000000ffff037224 */ /* 0x000fe400078e0a00 */
[----:B------:R-:W-:Y:S02]  /*45c0*/  IMAD R0, R26, R0, R5 ;  /* 0x000000001a007224 */ /* 0x000fe400078e0205 */
[----:B--2---:R-:W-:-:S02]  /*45d0*/  IMAD R3, R3, R30, R14 ;  /* 0x0000001e03037224 */ /* 0x004fc400078e020e */
[----:B------:R-:W-:Y:S02]  /*45e0*/  @P0 IMAD R21, R15, R13, R24 ;  /* 0x0000000d0f150224 */ /* 0x000fe400078e0218 */
[----:B------:R-:W-:Y:S01]  /*45f0*/  IMAD R5, R3, R20, R12 ;  /* 0x0000001403057224 */ /* 0x000fe200078e020c */
[----:B------:R-:W-:Y:S01]  /*4600*/  PRMT R3, R4, 0x7610, R3 ;  /* 0x0000761004037816 */ /* 0x000fe20000000003 */
[----:B------:R-:W-:-:S05]  /*4610*/  IMAD R0, R0, R31, R21 ;  /* 0x0000001f00007224 */ /* 0x000fca00078e0215 */
[----:B------:R-:W-:Y:S02]  /*4620*/  SEL R60, R5, R0, !P0 ;  /* 0x00000000053c7207 */ /* 0x000fe40004000000 */
[----:B------:R-:W-:-:S07]  /*4630*/  SEL R0, R0, R5, !P0 ;  /* 0x0000000500007207 */ /* 0x000fce0004000000 */
.L_x_100:
[----:B------:R-:W-:Y:S01]  /*4640*/  LOP3.LUT P0, RZ, R3, 0xff, RZ, 0xc0, !PT ;  /* 0x000000ff03ff7812 */ /* 0x000fe2000780c0ff */
[----:B------:R-:W-:-:S12]  /*4650*/  IMAD.MOV.U32 R63, RZ, RZ, R0 ;  /* 0x000000ffff3f7224 */ /* 0x000fd800078e0000 */
[----:B------:R-:W-:Y:S05]  /*4660*/  @P0 BRA `(.L_x_103) ;  /* 0xffffffcc00080947 */ /* 0x000fea000383ffff */
[----:B------:R-:W-:Y:S05]  /*4670*/  EXIT ;  /* 0x000000000000794d */ /* 0x000fea0003800000 */
.L_x_8:
[----:B0-----:R-:W-:Y:S01]  /*4680*/  ULDC.64 UR4, c[0x0][0x650] ;  /* 0x0001940000047ab9 */ /* 0x001fe20000000a00 */
        /* <DEDUP_REMOVED lines=25> */
.L_x_105:
[----:B------:R-:W0:Y:S01]  /*4820*/  LDC.64 R28, c[0x0][0x640] ;  /* 0x00019000ff1c7b82 */ /* 0x000e220000000a00 */
[-CC-:B------:R-:W-:Y:S01]  /*4830*/  SHF.R.U64 R22, R12, R6.reuse, R13.reuse ;  /* 0x000000060c167219 */ /* 0x180fe2000000120d */
[----:B------:R-:W-:Y:S01]  /*4840*/  IMAD.MOV.U32 R30, RZ, RZ, 0x1 ;  /* 0x00000001ff1e7424 */ /* 0x000fe200078e00ff */
[----:B------:R-:W-:Y:S02]  /*4850*/  SHF.R.U32.HI R6, RZ, R6, R13 ;  /* 0x00000006ff067219 */ /* 0x000fe4000001160d */
        /* <DEDUP_REMOVED lines=8> */
[----:B------:R-:W-:Y:S01]  /*48e0*/  IMAD.IADD R9, R9, 0x1, R11 ;  /* 0x0000000109097824 */ /* 0x000fe200078e020b */
[----:B0-----:R-:W-:-:S04]  /*48f0*/  ISETP.NE.U32.AND P0, PT, R28, RZ, PT ;  /* 0x000000ff1c00720c */ /* 0x001fc80003f05070 */
[----:B------:R-:W-:Y:S02]  /*4900*/  ISETP.NE.AND.EX P0, PT, R29, RZ, PT, P0 ;  /* 0x000000ff1d00720c */ /* 0x000fe40003f05300 */
[----:B------:R-:W0:Y:S01]  /*4910*/  LDC R20, c[0x0][0x600] ;  /* 0x00018000ff147b82 */ /* 0x000e220000000800 */
[-CC-:B-1----:R-:W-:Y:S01]  /*4920*/  SHF.R.U64 R14, R8, R10.reuse, R9.reuse ;  /* 0x0000000a080e7219 */ /* 0x182fe20000001209 */
[----:B------:R-:W-:Y:S01]  /*4930*/  IMAD.MOV.U32 R8, RZ, RZ, -0x1 ;  /* 0xffffffffff087424 */ /* 0x000fe200078e00ff */
[----:B------:R-:W-:-:S05]  /*4940*/  SHF.R.U32.HI R9, RZ, R10, R9 ;  /* 0x0000000aff097219 */ /* 0x000fca0000011609 */
[----:B------:R-:W1:Y:S01]  /*4950*/  LDC R26, c[0x0][0x648] ;  /* 0x00019200ff1a7b82 */ /* 0x000e620000000800 */
[-CC-:B--2---:R-:W-:Y:S02]  /*4960*/  SHF.R.U64 R21, R14, R12.reuse, R9.reuse ;  /* 0x0000000c0e157219 */ /* 0x184fe40000001209 */
[----:B------:R-:W-:-:S05]  /*4970*/  SHF.R.U32.HI R6, RZ, R12, R9 ;  /* 0x0000000cff067219 */ /* 0x000fca0000011609 */
[----:B------:R-:W2:Y:S01]  /*4980*/  LDC R27, c[0x0][0x638] ;  /* 0x00018e00ff1b7b82 */ /* 0x000ea20000000800 */
[-C--:B---3--:R-:W-:Y:S02]  /*4990*/  SHF.L.U32 R8, R8, R25.reuse, RZ ;  /* 0x0000001908087219 */ /* 0x088fe400000006ff */
[-CC-:B------:R-:W-:Y:S02]  /*49a0*/  SHF.R.U64 R23, R21, R25.reuse, R6.reuse ;  /* 0x0000001915177219 */ /* 0x180fe40000001206 */
[----:B------:R-:W-:Y:S02]  /*49b0*/  LOP3.LUT R32, RZ, R8, RZ, 0x33, !PT ;  /* 0x00000008ff207212 */ /* 0x000fe400078e33ff */
[----:B------:R-:W-:Y:S01]  /*49c0*/  SHF.R.U32.HI R9, RZ, R25, R6 ;  /* 0x00000019ff097219 */ /* 0x000fe20000011606 */
[----:B------:R-:W3:Y:S01]  /*49d0*/  LDC R31, c[0x0][0x610] ;  /* 0x00018400ff1f7b82 */ /* 0x000ee20000000800 */
[----:B------:R-:W-:Y:S01]  /*49e0*/  IMAD.MOV.U32 R8, RZ, RZ, R23 ;  /* 0x000000ffff087224 */ /* 0x000fe200078e0017 */
[----:B------:R-:W-:Y:S06]  /*49f0*/  @!P0 BRA `(.L_x_106) ;  /* 0x0000000000288947 */ /* 0x000fec0003800000 */
        /* <DEDUP_REMOVED lines=10> */
.L_x_106:
[----:B------:R-:W-:Y:S02]  /*4aa0*/  ISETP.NE.AND P0, PT, R2, 0x1, PT ;  /* 0x000000010200780c */ /* 0x000fe40003f05270 */
[----:B-1----:R-:W-:Y:S01]  /*4ab0*/  SHF.R.U64 R6, R8, R26, R9 ;  /* 0x0000001a08067219 */ /* 0x002fe20000001209 */
[----:B0-----:R-:W-:Y:S01]  /*4ac0*/  VIADD R9, R20, 0xffffffff ;  /* 0xffffffff14097836 */ /* 0x001fe20000000000 */
[----:B------:R-:W-:Y:S02]  /*4ad0*/  SHF.L.U32 R30, R30, R25, RZ ;  /* 0x000000191e1e7219 */ /* 0x000fe400000006ff */
[----:B------:R-:W-:Y:S01]  /*4ae0*/  LOP3.LUT R5, R21, R32, RZ, 0xc0, !PT ;  /* 0x0000002015057212 */ /* 0x000fe200078ec0ff */
[----:B------:R-:W-:-:S04]  /*4af0*/  IMAD.MOV R8, RZ, RZ, -R6 ;  /* 0x000000ffff087224 */ /* 0x000fc800078e0a06 */
[----:B------:R-:W-:Y:S01]  /*4b00*/  IMAD R6, R30, R6, R5 ;  /* 0x000000061e067224 */ /* 0x000fe200078e0205 */
[----:B------:R-:W-:Y:S01]  /*4b10*/  LOP3.LUT R5, R14, R9, RZ, 0xc0, !PT ;  /* 0x000000090e057212 */ /* 0x000fe200078ec0ff */
[----:B------:R-:W-:Y:S02]  /*4b20*/  @P0 IMAD R3, R7, R24, R4 ;  /* 0x0000001807030224 */ /* 0x000fe400078e0204 */
[----:B--2---:R-:W-:Y:S02]  /*4b30*/  IMAD R4, R8, R27, R23 ;  /* 0x0000001b08047224 */ /* 0x004fe400078e0217 */
[----:B---3--:R-:W-:Y:S02]  /*4b40*/  IMAD R3, R6, R31, R3 ;  /* 0x0000001f06037224 */ /* 0x008fe400078e0203 */
[----:B------:R-:W-:Y:S02]  /*4b50*/  IMAD R4, R4, R20, R5 ;  /* 0x0000001404047224 */ /* 0x000fe400078e0205 */
[----:B------:R-:W-:-:S02]  /*4b60*/  IMAD.MOV.U32 R8, RZ, RZ, 0x1 ;  /* 0x00000001ff087424 */ /* 0x000fc400078e00ff */
[----:B------:R-:W-:Y:S01]  /*4b70*/  IMAD.MOV.U32 R6, RZ, RZ, R22 ;  /* 0x000000ffff067224 */ /* 0x000fe200078e0016 */
[----:B------:R-:W-:Y:S02]  /*4b80*/  SEL R21, R4, R3, !P0 ;  /* 0x0000000304157207 */ /* 0x000fe40004000000 */
[----:B------:R-:W-:-:S07]  /*4b90*/  SEL R20, R3, R4, !P0 ;  /* 0x0000000403147207 */ /* 0x000fce0004000000 */
.L_x_104:
[----:B------:R-:W-:-:S08]  /*4ba0*/  NOP ;  /* 0x0000000000007918 */ /* 0x000fd00000000000 */
[----:B------:R-:W0:-:S00]  /*4bb0*/  USETMAXREG.DEALLOC.CTAPOOL 0x28 ;  /* 0x00000028000079c8 */ /* 0x000e0000080e0500 */
[----:B0-----:R-:W-:-:S13]  /*4bc0*/  ISETP.NE.AND P0, PT, R0, RZ, PT ;  /* 0x000000ff0000720c */ /* 0x001fda0003f05270 */
[----:B------:R-:W-:Y:S05]  /*4bd0*/  @P0 EXIT ;  /* 0x000000000000094d */ /* 0x000fea0003800000 */
[----:B------:R-:W-:Y:S01]  /*4be0*/  LOP3.LUT P0, RZ, R8, 0xff, RZ, 0xc0, !PT ;  /* 0x000000ff08ff7812 */ /* 0x000fe2000780c0ff */
[----:B------:R-:W-:Y:S02]  /*4bf0*/  IMAD.MOV.U32 R0, RZ, RZ, 0x1 ;  /* 0x00000001ff007424 */ /* 0x000fe400078e00ff */
[----:B------:R-:W-:-:S10]  /*4c00*/  IMAD.MOV.U32 R3, RZ, RZ, RZ ;  /* 0x000000ffff037224 */ /* 0x000fd400078e00ff */
[----:B------:R-:W-:Y:S05]  /*4c10*/  @!P0 BRA `(.L_x_107) ;  /* 0x0000000c004c8947 */ /* 0x000fea0003800000 */
[----:B------:R-:W0:Y:S01]  /*4c20*/  LDC R0, c[0x0][0x28c] ;  /* 0x0000a300ff007b82 */ /* 0x000e220000000800 */
[----:B------:R-:W1:Y:S01]  /*4c30*/  S2R R10, SR_CgaCtaId ;  /* 0x00000000000a7919 */ /* 0x000e620000008800 */
[----:B------:R-:W-:Y:S01]  /*4c40*/  ULDC UR5, c[0x0][0x658] ;  /* 0x0001960000057ab9 */ /* 0x000fe20000000800 */
[----:B------:R-:W-:Y:S01]  /*4c50*/  UMOV UR7, 0xffffffff ;  /* 0xffffffff00077882 */ /* 0x000fe20000000000 */
[----:B------:R-:W-:Y:S01]  /*4c60*/  ULDC UR6, c[0x0][0xc] ;  /* 0x0000030000067ab9 */ /* 0x000fe20000000800 */
[----:B------:R-:W-:Y:S01]  /*4c70*/  USHF.L.U32 UR8, UR7, UR5, URZ ;  /* 0x0000000507087299 */ /* 0x000fe2000800063f */
[----:B------:R-:W-:Y:S01]  /*4c80*/  BSSY B0, `(.L_x_107) ;  /* 0x00000cc000007945 */ /* 0x000fe20003800000 */
[----:B------:R-:W-:Y:S01]  /*4c90*/  UMOV UR9, 0x1 ;  /* 0x0000000100097882 */ /* 0x000fe20000000000 */
[----:B------:R-:W-:Y:S01]  /*4ca0*/  ULDC UR7, c[0x0][0x10] ;  /* 0x0000040000077ab9 */ /* 0x000fe20000000800 */
[----:B------:R-:W-:Y:S01]  /*4cb0*/  USHF.L.U32 UR18, UR9, UR5, URZ ;  /* 0x0000000509127299 */ /* 0x000fe2000800063f */
[----:B------:R-:W-:Y:S01]  /*4cc0*/  IMAD.MOV.U32 R9, RZ, RZ, 0x1 ;  /* 0x00000001ff097424 */ /* 0x000fe200078e00ff */
[----:B------:R-:W-:Y:S01]  /*4cd0*/  UIMAD.WIDE.U32 UR6, UR6, UR7, URZ ;  /* 0x00000007060672a5 */ /* 0x000fe2000f8e003f */
[----:B------:R-:W-:Y:S01]  /*4ce0*/  LOP3.LUT R13, R19, 0x2, RZ, 0xfc, !PT ;  /* 0x00000002130d7812 */ /* 0x000fe200078efcff */
[----:B------:R-:W-:Y:S01]  /*4cf0*/  ULDC UR5, c[0x0][0x14] ;  /* 0x0000050000057ab9 */ /* 0x000fe20000000800 */
[----:B------:R-:W-:Y:S01]  /*4d00*/  ULDC UR4, c[0x0][0x600] ;  /* 0x0001800000047ab9 */ /* 0x000fe20000000800 */
[----:B------:R-:W-:-:S02]  /*4d10*/  UIMAD.WIDE.U32 UR22, UR6, UR5, URZ ;  /* 0x00000005061672a5 */ /* 0x000fc4000f8e003f */
[----:B------:R-:W-:Y:S02]  /*4d20*/  UIMAD UR13, UR7, UR5, URZ ;  /* 0x00000005070d72a4 */ /* 0x000fe4000f8e023f */
[----:B------:R-:W-:Y:S02]  /*4d30*/  UIADD3 UR4, UR4, -0x1, URZ ;  /* 0xffffffff04047890 */ /* 0x000fe4000fffe03f */
[----:B------:R-:W-:Y:S02]  /*4d40*/  ULOP3.LUT UR17, URZ, UR8, URZ, 0x33, !UPT ;  /* 0x000000083f117292 */ /* 0x000fe4000f8e333f */
[----:B------:R-:W-:Y:S01]  /*4d50*/  UIADD3 UR13, UR23, UR13, URZ ;  /* 0x0000000d170d7290 */ /* 0x000fe2000fffe03f */
[----:B0-----:R-:W-:Y:S01]  /*4d60*/  VIADD R0, R0, 0x7f ;  /* 0x0000007f00007836 */ /* 0x001fe20000000000 */
[----:B------:R-:W-:-:S04]  /*4d70*/  ULDC.64 UR24, c[0x0][0x198] ;  /* 0x0000660000187ab9 */ /* 0x000fc80000000a00 */
[----:B------:R-:W-:-:S04]  /*4d80*/  SHF.R.S32.HI R3, RZ, 0x1f, R0 ;  /* 0x0000001fff037819 */ /* 0x000fc80000011400 */
[----:B------:R-:W-:Y:S01]  /*4d90*/  LEA.HI R8, R3, R0, RZ, 0x7 ;  /* 0x0000000003087211 */ /* 0x000fe200078f38ff */
[C---:B-1----:R-:W-:Y:S02]  /*4da0*/  IMAD.SHL.U32 R4, R10.reuse, 0x800, RZ ;  /* 0x000008000a047824 */ /* 0x042fe400078e00ff */
[----:B------:R-:W-:Y:S01]  /*4db0*/  IMAD.SHL.U32 R10, R10, 0x10, RZ ;  /* 0x000000100a0a7824 */ /* 0x000fe200078e00ff */
[----:B------:R-:W-:Y:S01]  /*4dc0*/  SHF.R.S32.HI R8, RZ, 0x7, R8 ;  /* 0x00000007ff087819 */ /* 0x000fe20000011408 */
[----:B------:R-:W-:Y:S01]  /*4dd0*/  IMAD.MOV.U32 R0, RZ, RZ, 0x1 ;  /* 0x00000001ff007424 */ /* 0x000fe200078e00ff */
[----:B------:R-:W-:Y:S01]  /*4de0*/  LOP3.LUT R4, R4, 0x800, RZ, 0xc0, !PT ;  /* 0x0000080004047812 */ /* 0x000fe200078ec0ff */
[----:B------:R-:W-:Y:S01]  /*4df0*/  IMAD.MOV.U32 R3, RZ, RZ, RZ ;  /* 0x000000ffff037224 */ /* 0x000fe200078e00ff */
[----:B------:R-:W-:Y:S01]  /*4e00*/  LOP3.LUT R10, R10, 0x10, RZ, 0xc0, !PT ;  /* 0x000000100a0a7812 */ /* 0x000fe200078ec0ff */
[----:B------:R-:W-:Y:S01]  /*4e10*/  VIADD R12, R8, 0x1 ;  /* 0x00000001080c7836 */ /* 0x000fe20000000000 */
[----:B------:R-:W-:-:S07]  /*4e20*/  LOP3.LUT R11, R4, 0x30180, RZ, 0xfc, !PT ;  /* 0x00030180040b7812 */ /* 0x000fce00078efcff */
.L_x_118:
[----:B------:R-:W-:-:S03]  /*4e30*/  UMOV UR5, 0xffffffff ;  /* 0xffffffff00057882 */ /* 0x000fc60000000000 */
[----:B------:R-:W-:Y:S05]  /*4e40*/  BRA.DIV UR5, `(.L_x_108) ;  /* 0x0000001205387947 */ /* 0x000fea000b800000 */
[----:B------:R-:W-:-:S13]  /*4e50*/  ELECT P6, URZ, PT ;  /* 0x00000000003f782f */ /* 0x000fda00038c0000 */
.L_x_133:
[----:B------:R-:W0:Y:S01]  /*4e60*/  LDC R4, c[0x0][0x28c] ;  /* 0x0000a300ff047b82 */ /* 0x000e220000000800 */
[----:B------:R-:W-:Y:S01]  /*4e70*/  BSSY B1, `(.L_x_109) ;  /* 0x0000038000017945 */ /* 0x000fe20003800000 */
[----:B0-----:R-:W-:-:S13]  /*4e80*/  ISETP.LT.OR P6, PT, R4, 0x1, !P6 ;  /* 0x000000010400780c */ /* 0x001fda00077c1670 */
[----:B------:R-:W-:Y:S05]  /*4e90*/  @P6 BRA `(.L_x_110) ;  /* 0x0000000000d46947 */ /* 0x000fea0003800000 */
[----:B------:R-:W-:Y:S02]  /*4ea0*/  IMAD R21, R21, 0x20, R10 ;  /* 0x0000002015157824 */ /* 0x000fe400078e020a */
[----:B------:R-:W-:Y:S02]  /*4eb0*/  IMAD R22, R20, 0xc0, RZ ;  /* 0x000000c014167824 */ /* 0x000fe400078e02ff */
[----:B------:R-:W-:Y:S02]  /*4ec0*/  IMAD.MOV.U32 R24, RZ, RZ, RZ ;  /* 0x000000ffff187224 */ /* 0x000fe400078e00ff */
[----:B------:R-:W-:Y:S02]  /*4ed0*/  IMAD.MOV.U32 R4, RZ, RZ, R12 ;  /* 0x000000ffff047224 */ /* 0x000fe400078e000c */
[----:B------:R-:W-:Y:S02]  /*4ee0*/  IMAD.MOV.U32 R5, RZ, RZ, R0 ;  /* 0x000000ffff057224 */ /* 0x000fe400078e0000 */
[----:B------:R-:W-:-:S07]  /*4ef0*/  IMAD.MOV.U32 R14, RZ, RZ, R3 ;  /* 0x000000ffff0e7224 */ /* 0x000fce00078e0003 */
.L_x_113:
[----:B------:R-:W0:Y:S01]  /*4f00*/  S2R R20, SR_CgaCtaId ;  /* 0x0000000000147919 */ /* 0x000e220000008800 */
[----:B------:R-:W-:Y:S02]  /*4f10*/  MOV R7, 0x400 ;  /* 0x0000040000077802 */ /* 0x000fe40000000f00 */
[----:B------:R-:W-:-:S13]  /*4f20*/  LOP3.LUT P1, RZ, R18, 0x7f, RZ, 0xc0, !PT ;  /* 0x0000007f12ff7812 */ /* 0x000fda000782c0ff */
[----:B------:R-:W1:Y:S01]  /*4f30*/  @!P1 LDC R15, c[0x0][0x500] ;  /* 0x00014000ff0f9b82 */ /* 0x000e620000000800 */
[----:B0-----:R-:W-:Y:S02]  /*4f40*/  LEA R23, R20, R7, 0x18 ;  /* 0x0000000714177211 */ /* 0x001fe400078ec0ff */
[----:B------:R-:W-:-:S03]  /*4f50*/  SHF.L.U32 R7, R5, 0x1f, RZ ;  /* 0x0000001f05077819 */ /* 0x000fc600000006ff */
[----:B------:R-:W-:-:S04]  /*4f60*/  IMAD R20, R14, 0x8, R23 ;  /* 0x000000080e147824 */ /* 0x000fc800078e0217 */
[----:B------:R-:W0:Y:S02]  /*4f70*/  SYNCS.PHASECHK.TRANS64.TRYWAIT P0, [R20+URZ+0x40], R7 ;  /* 0x00004007140075a7 */ /* 0x000e24000800017f */
[----:B01----:R-:W-:Y:S05]  /*4f80*/  @!P0 BRA `(.L_x_111) ;  /* 0x0000001000088947 */ /* 0x003fea0003800000 */
.L_x_134:
[----:B0-----:R-:W-:Y:S01]  /*4f90*/  PRMT R7, R13, 0x9910, RZ ;  /* 0x000099100d077816 */ /* 0x001fe200000000ff */
[----:B------:R0:W-:Y:S03]  /*4fa0*/  @!P1 SYNCS.ARRIVE.TRANS64 RZ, [R20+URZ], R15 ;  /* 0x0000000f14ff99a7 */ /* 0x0001e6000800003f */
[----:B------:R-:W-:-:S13]  /*4fb0*/  ISETP.NE.AND P0, PT, R7, 0x2, PT ;  /* 0x000000020700780c */ /* 0x000fda0003f05270 */
[----:B0-----:R-:W-:Y:S05]  /*4fc0*/  @P0 BRA `(.L_x_112) ;  /* 0x0000000000040947 */ /* 0x001fea0003800000 */
[----:B------:R-:W-:Y:S01]  /*4fd0*/  BPT.TRAP 0x1 ;  /* 0x000000040000795c */ /* 0x000fe20000300000 */
.L_x_112:
[----:B------:R-:W-:Y:S01]  /*4fe0*/  IMAD R7, R14, 0x6000, R23 ;  /* 0x000060000e077824 */ /* 0x000fe200078e0217 */
[----:B------:R-:W-:Y:S01]  /*4ff0*/  R2UR UR19, R23 ;  /* 0x00000000171372ca */ /* 0x000fe200000e0000 */
[----:B------:R-:W-:Y:S01]  /*5000*/  VIADD R4, R4, 0xffffffff ;  /* 0xffffffff04047836 */ /* 0x000fe20000000000 */
[----:B------:R-:W-:Y:S01]  /*5010*/  R2UR UR9, R20 ;  /* 0x00000000140972ca */ /* 0x000fe200000e0000 */
[----:B------:R-:W-:Y:S01]  /*5020*/  UIADD3 UR6, UP0, UR24, 0xf0, URZ ;  /* 0x000000f018067890 */ /* 0x000fe2000ff1e03f */
[----:B------:R-:W-:Y:S01]  /*5030*/  R2UR UR5, R7 ;  /* 0x00000000070572ca */ /* 0x000fe200000e0000 */
[----:B------:R-:W-:Y:S01]  /*5040*/  IMAD R7, R14, 0x1000, R11 ;  /* 0x000010000e077824 */ /* 0x000fe200078e020b */
[----:B------:R-:W-:Y:S01]  /*5050*/  R2UR UR11, R22 ;  /* 0x00000000160b72ca */ /* 0x000fe200000e0000 */
[----:B------:R-:W-:Y:S01]  /*5060*/  UIADD3 UR26, UP1, UR24, 0x1f0, URZ ;  /* 0x000001f0181a7890 */ /* 0x000fe2000ff3e03f */
[----:B------:R-:W-:Y:S01]  /*5070*/  R2UR UR10, R24 ;  /* 0x00000000180a72ca */ /* 0x000fe200000e0000 */
[----:B------:R-:W-:Y:S01]  /*5080*/  UIADD3.X UR7, URZ, UR25, URZ, UP0, !UPT ;  /* 0x000000193f077290 */ /* 0x000fe200087fe43f */
[----:B------:R-:W-:Y:S01]  /*5090*/  R2UR UR8, R7 ;  /* 0x00000000070872ca */ /* 0x000fe200000e0000 */
[----:B------:R-:W-:Y:S01]  /*50a0*/  VIADD R14, R14, 0x1 ;  /* 0x000000010e0e7836 */ /* 0x000fe20000000000 */
[----:B------:R-:W-:Y:S01]  /*50b0*/  R2UR UR12, R6 ;  /* 0x00000000060c72ca */ /* 0x000fe200000e0000 */
[----:B------:R-:W-:Y:S01]  /*50c0*/  UIADD3.X UR27, URZ, UR25, URZ, UP1, !UPT ;  /* 0x000000193f1b7290 */ /* 0x000fe20008ffe43f */
[----:B------:R-:W-:Y:S01]  /*50d0*/  R2UR UR20, R21 ;  /* 0x00000000151472ca */ /* 0x000fe200000e0000 */
[----:B------:R-:W-:Y:S01]  /*50e0*/  UMOV UR14, 0x0 ;  /* 0x00000000000e7882 */ /* 0x000fe20000000000 */
[----:B------:R-:W-:Y:S01]  /*50f0*/  ISETP.GT.AND P1, PT, R4, 0x1, PT ;  /* 0x000000010400780c */ /* 0x000fe20003f24270 */
[----:B------:R-:W-:Y:S01]  /*5100*/  UIADD3 UR16, UR5, 0x180, URZ ;  /* 0x0000018005107890 */ /* 0x000fe2000fffe03f */
[----:B------:R-:W-:Y:S01]  /*5110*/  ISETP.NE.AND P0, PT, R14, 0x8, PT ;  /* 0x000000080e00780c */ /* 0x000fe20003f05270 */
[----:B------:R-:W-:Y:S01]  /*5120*/  UMOV UR15, 0x10000000 ;  /* 0x10000000000f7882 */ /* 0x000fe20000000000 */
[----:B------:R-:W-:Y:S01]  /*5130*/  UMOV UR21, 0x30000 ;  /* 0x0003000000157882 */ /* 0x000fe20000000000 */
[----:B------:R-:W-:Y:S01]  /*5140*/  VIADD R24, R24, 0x80 ;  /* 0x0000008018187836 */ /* 0x000fe20000000000 */
[----:B------:R-:W-:Y:S01]  /*5150*/  SEL R20, RZ, 0x1, P0 ;  /* 0x00000001ff147807 */ /* 0x000fe20000000000 */
[----:B------:R-:W-:Y:S01]  /*5160*/  UIADD3 UR5, UR19, UR8, URZ ;  /* 0x0000000813057290 */ /* 0x000fe2000fffe03f */
[----:B------:R-:W-:-:S02]  /*5170*/  SEL R14, R14, RZ, P0 ;  /* 0x000000ff0e0e7207 */ /* 0x000fc40000000000 */
[----:B------:R-:W-:Y:S01]  /*5180*/  UMOV UR8, UR16 ;  /* 0x0000001000087c82 */ /* 0x000fe20008000000 */
[----:B------:R-:W-:Y:S01]  /*5190*/  LOP3.LUT R5, R5, R20, RZ, 0x3c, !PT ;  /* 0x0000001405057212 */ /* 0x000fe200078e3cff */
[----:B------:R0:W-:Y:S02]  /*51a0*/  UTMALDG.3D [UR8], [UR6], desc[UR14] ;  /* 0x00000e08060075b4 */ /* 0x0001e40008011000 */
[----:B0-----:R-:W-:Y:S01]  /*51b0*/  UMOV UR11, UR20 ;  /* 0x00000014000b7c82 */ /* 0x001fe20008000000 */
[----:B------:R-:W-:Y:S02]  /*51c0*/  UMOV UR8, UR5 ;  /* 0x0000000500087c82 */ /* 0x000fe40008000000 */
[----:B------:R0:W-:Y:S02]  /*51d0*/  UTMALDG.3D.MULTICAST [UR8], [UR26], UR21, desc[UR14] ;  /* 0x00000e081a0073b4 */ /* 0x0001e40008011815 */
[----:B0-----:R-:W-:Y:S05]  /*51e0*/  @P1 BRA `(.L_x_113) ;  /* 0xfffffffc00441947 */ /* 0x001fea000383ffff */
.L_x_110:
[----:B------:R-:W-:Y:S05]  /*51f0*/  BSYNC B1 ;  /* 0x0000000000017941 */ /* 0x000fea0003800000 */
.L_x_109:
[----:B------:R-:W-:Y:S01]  /*5200*/  LOP3.LUT P1, RZ, R9, 0xff, RZ, 0xc0, !PT ;  /* 0x000000ff09ff7812 */ /* 0x000fe2000782c0ff */
[----:B------:R-:W-:Y:S01]  /*5210*/  IMAD.IADD R3, R8, 0x1, R3 ;  /* 0x0000000108037824 */ /* 0x000fe200078e0203 */
[----:B------:R-:W-:Y:S01]  /*5220*/  IADD3 R16, P2, R16, UR22, RZ ;  /* 0x0000001610107c10 */ /* 0x000fe2000ff5e0ff */
[----:B------:R-:W-:Y:S01]  /*5230*/  ULDC.64 UR6, c[0x0][0x650] ;  /* 0x0001940000067ab9 */ /* 0x000fe20000000a00 */
[----:B------:R-:W-:Y:S01]  /*5240*/  BSSY B1, `(.L_x_114) ;  /* 0x000006d000017945 */ /* 0x000fe20003800000 */
[----:B------:R-:W-:Y:S01]  /*5250*/  IMAD.MOV.U32 R20, RZ, RZ, -0x1 ;  /* 0xffffffffff147424 */ /* 0x000fe200078e00ff */
[----:B------:R-:W-:Y:S01]  /*5260*/  ISETP.GT.U32.AND P0, PT, R3, 0x7, PT ;  /* 0x000000070300780c */ /* 0x000fe20003f04070 */
[----:B------:R-:W-:Y:S01]  /*5270*/  IMAD.MOV.U32 R21, RZ, RZ, -0x1 ;  /* 0xffffffffff157424 */ /* 0x000fe200078e00ff */
[----:B------:R-:W-:Y:S02]  /*5280*/  SHF.R.U32.HI R4, RZ, 0x3, R3 ;  /* 0x00000003ff047819 */ /* 0x000fe40000011603 */
[----:B------:R-:W-:-:S02]  /*5290*/  ISETP.LT.U32.AND P0, PT, R8, 0x8, P0 ;  /* 0x000000080800780c */ /* 0x000fc40000701070 */
[----:B------:R-:W-:Y:S01]  /*52a0*/  IADD3.X R17, R17, UR13, RZ, P2, !PT ;  /* 0x0000000d11117c10 */ /* 0x000fe200097fe4ff */
[----:B------:R-:W0:Y:S01]  /*52b0*/  @P1 S2R R6, SR_CgaCtaId ;  /* 0x0000000000061919 */ /* 0x000e220000008800 */
[----:B------:R-:W-:Y:S02]  /*52c0*/  @P1 MOV R5, 0x400 ;  /* 0x0000040000051802 */ /* 0x000fe40000000f00 */
[----:B------:R-:W-:Y:S02]  /*52d0*/  ISETP.GE.U32.AND P2, PT, R16, UR6, PT ;  /* 0x0000000610007c0c */ /* 0x000fe4000bf46070 */
[----:B------:R-:W-:Y:S02]  /*52e0*/  LOP3.LUT R4, R4, 0x1, RZ, 0xc0, !PT ;  /* 0x0000000104047812 */ /* 0x000fe400078ec0ff */
[----:B------:R-:W-:Y:S02]  /*52f0*/  LOP3.LUT R3, R3, 0x7, RZ, 0xc0, !PT ;  /* 0x0000000703037812 */ /* 0x000fe400078ec0ff */
[----:B------:R-:W-:-:S02]  /*5300*/  PRMT R9, RZ, 0x7610, R9 ;  /* 0x00007610ff097816 */ /* 0x000fc40000000009 */
[----:B0-----:R-:W-:Y:S01]  /*5310*/  @P1 LEA R5, R6, R5, 0x18 ;  /* 0x0000000506051211 */ /* 0x001fe200078ec0ff */
[----:B------:R-:W-:-:S03]  /*5320*/  IMAD.MOV.U32 R6, RZ, RZ, -0x1 ;  /* 0xffffffffff067424 */ /* 0x000fc600078e00ff */
[----:B------:R0:W-:Y:S01]  /*5330*/  @P1 SYNCS.ARRIVE.TRANS64.A1T0 RZ, [R5+URZ+0x98], RZ ;  /* 0x000098ff05ff19a7 */ /* 0x0001e2000810003f */
[----:B------:R-:W-:-:S04]  /*5340*/  ISETP.NE.U32.AND P1, PT, R4, 0x1, PT ;  /* 0x000000010400780c */ /* 0x000fc80003f25070 */
[----:B------:R-:W-:Y:S02]  /*5350*/  ISETP.GT.U32.AND P1, PT, R8, 0x7, !P1 ;  /* 0x000000070800780c */ /* 0x000fe40004f24070 */
[----:B0-----:R-:W-:Y:S02]  /*5360*/  SEL R5, RZ, 0x1, !P0 ;  /* 0x00000001ff057807 */ /* 0x001fe40004000000 */
[----:B------:R-:W-:Y:S02]  /*5370*/  ISETP.GE.U32.AND.EX P0, PT, R17, UR7, PT, P2 ;  /* 0x0000000711007c0c */ /* 0x000fe4000bf06120 */
[----:B------:R-:W-:-:S04]  /*5380*/  SEL R4, RZ, 0x1, !P1 ;  /* 0x00000001ff047807 */ /* 0x000fc80004800000 */
[----:B------:R-:W-:Y:S02]  /*5390*/  LOP3.LUT R0, R4, R0, R5, 0x96, !PT ;  /* 0x0000000004007212 */ /* 0x000fe400078e9605 */
[----:B------:R-:W-:-:S05]  /*53a0*/  PRMT R4, RZ, 0x7610, R4 ;  /* 0x00007610ff047816 */ /* 0x000fca0000000004 */
[----:B------:R-:W-:Y:S05]  /*53b0*/  @P0 BRA `(.L_x_115) ;  /* 0x0000000400540947 */ /* 0x000fea0003800000 */
[----:B------:R-:W0:Y:S01]  /*53c0*/  S2R R15, SR_CTAID.X ;  /* 0x00000000000f7919 */ /* 0x000e220000002500 */
[----:B------:R-:W-:Y:S01]  /*53d0*/  ULDC.64 UR6, c[0x0][0x628] ;  /* 0x00018a0000067ab9 */ /* 0x000fe20000000a00 */
[----:B------:R-:W-:Y:S01]  /*53e0*/  ULDC UR8, c[0x0][0x630] ;  /* 0x00018c0000087ab9 */ /* 0x000fe20000000800 */
[----:B------:R-:W-:Y:S01]  /*53f0*/  ISETP.NE.U32.AND P0, PT, RZ, UR6, PT ;  /* 0x00000006ff007c0c */ /* 0x000fe2000bf05070 */
[----:B------:R-:W1:Y:S01]  /*5400*/  S2R R20, SR_CTAID.Y ;  /* 0x0000000000147919 */ /* 0x000e620000002600 */
[----:B------:R-:W-:Y:S01]  /*5410*/  ULDC UR9, c[0x0][0x150] ;  /* 0x0000540000097ab9 */ /* 0x000fe20000000800 */
[----:B------:R-:W-:Y:S01]  /*5420*/  IMAD.MOV.U32 R4, RZ, RZ, R16 ;  /* 0x000000ffff047224 */ /* 0x000fe200078e0010 */
[----:B------:R-:W-:Y:S01]  /*5430*/  ISETP.NE.AND.EX P0, PT, RZ, UR7, PT, P0 ;  /* 0x00000007ff007c0c */ /* 0x000fe2000bf05300 */
[----:B------:R-:W-:Y:S01]  /*5440*/  IMAD.MOV.U32 R5, RZ, RZ, R17 ;  /* 0x000000ffff057224 */ /* 0x000fe200078e0011 */
[----:B0-----:R-:W-:-:S11]  /*5450*/  I2FP.F32.U32 R22, R15 ;  /* 0x0000000f00167245 */ /* 0x001fd60000201000 */
[----:B------:R-:W-:Y:S05]  /*5460*/  @!P0 BRA `(.L_x_116) ;  /* 0x0000000000288947 */ /* 0x000fea0003800000 */
[----:B------:R-:W-:Y:S02]  /*5470*/  ULDC UR5, c[0x0][0x634] ;  /* 0x00018d0000057ab9 */ /* 0x000fe40000000800 */
[----:B------:R-:W-:-:S05]  /*5480*/  IADD3 R5, P0, R16, UR5, RZ ;  /* 0x0000000510057c10 */ /* 0x000fca000ff1e0ff */
[----:B------:R-:W-:-:S04]  /*5490*/  IMAD.X R21, RZ, RZ, R17, P0 ;  /* 0x000000ffff157224 */ /* 0x000fc800000e0611 */
[----:B------:R-:W-:-:S04]  /*54a0*/  IMAD.WIDE.U32 R6, R21, UR6, RZ ;  /* 0x0000000615067c25 */ /* 0x000fc8000f8e00ff */
[----:B------:R-:W-:-:S04]  /*54b0*/  IMAD.WIDE.U32 R6, P0, R5, UR7, R6 ;  /* 0x0000000705067c25 */ /* 0x000fc8000f800006 */
[----:B------:R-:W-:-:S04]  /*54c0*/  IMAD.WIDE.U32 R4, R5, UR6, RZ ;  /* 0x0000000605047c25 */ /* 0x000fc8000f8e00ff */
[----:B------:R-:W-:Y:S01]  /*54d0*/  IMAD.MOV.U32 R4, RZ, RZ, R7 ;  /* 0x000000ffff047224 */ /* 0x000fe200078e0007 */
[----:B------:R-:W-:Y:S01]  /*54e0*/  IADD3 RZ, P1, R5, R6, RZ ;  /* 0x0000000605ff7210 */ /* 0x000fe20007f3e0ff */
[----:B------:R-:W-:-:S04]  /*54f0*/  IMAD.X R5, RZ, RZ, RZ, P0 ;  /* 0x000000ffff057224 */ /* 0x000fc800000e06ff */
[----:B------:R-:W-:-:S08]  /*5500*/  IMAD.WIDE.U32.X R4, R21, UR7, R4, P1 ;  /* 0x0000000715047c25 */ /* 0x000fd000088e0404 */
.L_x_116:
[--C-:B------:R-:W-:Y:S01]  /*5510*/  SHF.R.U64 R14, R4, UR8, R5.reuse ;  /* 0x00000008040e7c19 */ /* 0x100fe20008001205 */
[----:B------:R-:W-:Y:S01]  /*5520*/  FMUL R22, R22, UR9 ;  /* 0x0000000916167c20 */ /* 0x000fe20008400000 */
[----:B------:R-:W-:Y:S01]  /*5530*/  SHF.R.U32.HI R4, RZ, UR8, R5 ;  /* 0x00000008ff047c19 */ /* 0x000fe20008011605 */
[----:B------:R-:W0:Y:S01]  /*5540*/  LDC R6, c[0x0][0x144] ;  /* 0x00005100ff067b82 */ /* 0x000e220000000800 */
[----:B------:R-:W-:Y:S01]  /*5550*/  IADD3 R5, P0, RZ, -R14, RZ ;  /* 0x8000000eff057210 */ /* 0x000fe20007f1e0ff */
[----:B------:R-:W-:Y:S01]  /*5560*/  ULDC UR5, c[0x0][0x154] ;  /* 0x0000550000057ab9 */ /* 0x000fe20000000800 */
[----:B-1----:R-:W-:Y:S01]  /*5570*/  I2FP.F32.U32 R7, R20 ;  /* 0x0000001400077245 */ /* 0x002fe20000201000 */
[----:B------:R-:W1:Y:S01]  /*5580*/  F2I.U32.TRUNC.NTZ R22, R22 ;  /* 0x0000001600167305 */ /* 0x000e62000020f000 */
[----:B------:R-:W-:Y:S01]  /*5590*/  ULDC.64 UR6, c[0x0][0x620] ;  /* 0x0001880000067ab9 */ /* 0x000fe20000000a00 */
[----:B------:R-:W-:Y:S01]  /*55a0*/  IMAD.X R4, RZ, RZ, ~R4, P0 ;  /* 0x000000ffff047224 */ /* 0x000fe200000e0e04 */
[----:B------:R-:W-:Y:S01]  /*55b0*/  ISETP.NE.AND P2, PT, R2, 0x1, PT ;  /* 0x000000010200780c */ /* 0x000fe20003f45270 */
[----:B------:R-:W-:Y:S01]  /*55c0*/  FMUL R23, R7, UR5 ;  /* 0x0000000507177c20 */ /* 0x000fe20008400000 */
[----:B------:R-:W2:Y:S01]  /*55d0*/  LDC R25, c[0x0][0x148] ;  /* 0x00005200ff197b82 */ /* 0x000ea20000000800 */
[----:B------:R-:W-:Y:S01]  /*55e0*/  IMAD R4, R4, UR6, RZ ;  /* 0x0000000604047c24 */ /* 0x000fe2000f8e02ff */
[----:B------:R-:W-:-:S03]  /*55f0*/  ULDC UR5, c[0x0][0x618] ;  /* 0x0001860000057ab9 */ /* 0x000fc60000000800 */
[----:B------:R-:W3:Y:S01]  /*5600*/  F2I.U32.TRUNC.NTZ R23, R23 ;  /* 0x0000001700177305 */ /* 0x000ee2000020f000 */
[C---:B------:R-:W-:Y:S02]  /*5610*/  IMAD R7, R5.reuse, UR7, R4 ;  /* 0x0000000705077c24 */ /* 0x040fe4000f8e0204 */
[----:B------:R-:W-:Y:S01]  /*5620*/  IMAD.WIDE.U32 R4, R5, UR6, R16 ;  /* 0x0000000605047c25 */ /* 0x000fe2000f8e0010 */
[----:B------:R-:W-:Y:S02]  /*5630*/  ULDC.64 UR6, c[0x0][0x640] ;  /* 0x0001900000067ab9 */ /* 0x000fe40000000a00 */
[----:B------:R-:W-:Y:S01]  /*5640*/  ISETP.NE.U32.AND P0, PT, RZ, UR6, PT ;  /* 0x00000006ff007c0c */ /* 0x000fe2000bf05070 */
[----:B------:R-:W-:Y:S02]  /*5650*/  IMAD.IADD R5, R5, 0x1, R7 ;  /* 0x0000000105057824 */ /* 0x000fe400078e0207 */
[----:B-1----:R-:W-:Y:S01]  /*5660*/  IMAD.MOV R22, RZ, RZ, -R22 ;  /* 0x000000ffff167224 */ /* 0x002fe200078e0a16 */
[----:B------:R-:W-:-:S02]  /*5670*/  ISETP.NE.AND.EX P0, PT, RZ, UR7, PT, P0 ;  /* 0x00000007ff007c0c */ /* 0x000fc4000bf05300 */
[----:B------:R-:W-:Y:S01]  /*5680*/  SHF.R.U64 R21, R4, UR5, R5 ;  /* 0x0000000504157c19 */ /* 0x000fe20008001205 */
[----:B0-----:R-:W-:Y:S01]  /*5690*/  IMAD R15, R6, R22, R15 ;  /* 0x00000016060f7224 */ /* 0x001fe200078e020f */
[----:B------:R-:W-:Y:S01]  /*56a0*/  SHF.R.U32.HI R4, RZ, UR5, R5 ;  /* 0x00000005ff047c19 */ /* 0x000fe20008011605 */
[----:B------:R-:W-:Y:S01]  /*56b0*/  ULDC UR5, c[0x0][0x608] ;  /* 0x0001820000057ab9 */ /* 0x000fe20000000800 */
[----:B---3--:R-:W-:Y:S02]  /*56c0*/  IMAD.MOV R6, RZ, RZ, -R23 ;  /* 0x000000ffff067224 */ /* 0x008fe400078e0a17 */
[--C-:B------:R-:W-:Y:S02]  /*56d0*/  SHF.R.U64 R22, R21, UR5, R4.reuse ;  /* 0x0000000515167c19 */ /* 0x100fe40008001204 */
[----:B------:R-:W-:Y:S01]  /*56e0*/  SHF.R.U32.HI R5, RZ, UR5, R4 ;  /* 0x00000005ff057c19 */ /* 0x000fe20008011604 */
[----:B------:R-:W-:Y:S01]  /*56f0*/  ULDC UR5, c[0x0][0x658] ;  /* 0x0001960000057ab9 */ /* 0x000fe20000000800 */
[----:B--2---:R-:W-:-:S02]  /*5700*/  @P2 IMAD R15, R25, R6, R20 ;  /* 0x00000006190f2224 */ /* 0x004fc400078e0214 */
[--C-:B------:R-:W-:Y:S02]  /*5710*/  SHF.R.U64 R20, R22, UR5, R5.reuse ;  /* 0x0000000516147c19 */ /* 0x100fe40008001205 */
[----:B------:R-:W-:-:S03]  /*5720*/  SHF.R.U32.HI R23, RZ, UR5, R5 ;  /* 0x00000005ff177c19 */ /* 0x000fc60008011605 */
[----:B------:R-:W-:Y:S02]  /*5730*/  IMAD.MOV.U32 R6, RZ, RZ, R20 ;  /* 0x000000ffff067224 */ /* 0x000fe400078e0014 */
[----:B------:R-:W-:Y:S01]  /*5740*/  IMAD.MOV.U32 R5, RZ, RZ, R23 ;  /* 0x000000ffff057224 */ /* 0x000fe200078e0017 */
[----:B------:R-:W-:Y:S06]  /*5750*/  @!P0 BRA `(.L_x_117) ;  /* 0x00000000002c8947 */ /* 0x000fec0003800000 */
        /* <DEDUP_REMOVED lines=9> */
[----:B------:R-:W-:-:S04]  /*57f0*/  IMAD.WIDE.U32.X R4, R23, UR7, R4, P1 ;  /* 0x0000000717047c25 */ /* 0x000fc800088e0404 */
[----:B------:R-:W-:-:S07]  /*5800*/  IMAD.MOV.U32 R6, RZ, RZ, R4 ;  /* 0x000000ffff067224 */ /* 0x000fce00078e0004 */
.L_x_117:
[----:B------:R-:W-:Y:S01]  /*5810*/  ULDC UR5, c[0x0][0x648] ;  /* 0x0001920000057ab9 */ /* 0x000fe20000000800 */
[----:B------:R-:W-:Y:S01]  /*5820*/  LOP3.LUT R4, R22, UR17, RZ, 0xc0, !PT ;  /* 0x0000001116047c12 */ /* 0x000fe2000f8ec0ff */
[----:B------:R-:W-:Y:S01]  /*5830*/  ULDC UR6, c[0x0][0x610] ;  /* 0x0001840000067ab9 */ /* 0x000fe20000000800 */
[----:B------:R-:W-:Y:S01]  /*5840*/  SHF.R.U64 R5, R6, UR5, R5 ;  /* 0x0000000506057c19 */ /* 0x000fe20008001205 */
[----:B------:R-:W-:Y:S01]  /*5850*/  ULDC UR5, c[0x0][0x638] ;  /* 0x00018e0000057ab9 */ /* 0x000fe20000000800 */
[----:B------:R-:W-:Y:S01]  /*5860*/  LOP3.LUT R21, R21, UR4, RZ, 0xc0, !PT ;  /* 0x0000000415157c12 */ /* 0x000fe2000f8ec0ff */
[----:B------:R-:W-:Y:S02]  /*5870*/  IMAD.MOV.U32 R6, RZ, RZ, R14 ;  /* 0x000000ffff067224 */ /* 0x000fe400078e000e */
[----:B------:R-:W-:Y:S02]  /*5880*/  IMAD.MOV R7, RZ, RZ, -R5 ;  /* 0x000000ffff077224 */ /* 0x000fe400078e0a05 */
[----:B------:R-:W-:-:S02]  /*5890*/  IMAD R4, R5, UR18, R4 ;  /* 0x0000001205047c24 */ /* 0x000fc4000f8e0204 */
[----:B------:R-:W-:Y:S01]  /*58a0*/  IMAD R20, R7, UR5, R20 ;  /* 0x0000000507147c24 */ /* 0x000fe2000f8e0214 */
[----:B------:R-:W-:Y:S01]  /*58b0*/  ULDC UR5, c[0x0][0x600] ;  /* 0x0001800000057ab9 */ /* 0x000fe20000000800 */
[----:B------:R-:W-:Y:S02]  /*58c0*/  IMAD R15, R4, UR6, R15 ;  /* 0x00000006040f7c24 */ /* 0x000fe4000f8e020f */
[----:B------:R-:W-:Y:S02]  /*58d0*/  IMAD R20, R20, UR5, R21 ;  /* 0x0000000514147c24 */ /* 0x000fe4000f8e0215 */
[----:B------:R-:W-:-:S03]  /*58e0*/  IMAD.MOV.U32 R4, RZ, RZ, 0x1 ;  /* 0x00000001ff047424 */ /* 0x000fc600078e00ff */
[----:B------:R-:W-:Y:S02]  /*58f0*/  SEL R21, R20, R15, !P2 ;  /* 0x0000000f14157207 */ /* 0x000fe40005000000 */
[----:B------:R-:W-:-:S07]  /*5900*/  SEL R20, R15, R20, !P2 ;  /* 0x000000140f147207 */ /* 0x000fce0005000000 */
.L_x_115:
[----:B------:R-:W-:Y:S05]  /*5910*/  BSYNC B1 ;  /* 0x0000000000017941 */ /* 0x000fea0003800000 */
.L_x_114:
[----:B------:R-:W-:-:S13]  /*5920*/  LOP3.LUT P0, RZ, R4, 0xff, RZ, 0xc0, !PT ;  /* 0x000000ff04ff7812 */ /* 0x000fda000780c0ff */
[----:B------:R-:W-:Y:S05]  /*5930*/  @P0 BRA `(.L_x_118) ;  /* 0xfffffff4003c0947 */ /* 0x000fea000383ffff */
[----:B------:R-:W-:Y:S05]  /*5940*/  BSYNC B0 ;  /* 0x0000000000007941 */ /* 0x000fea0003800000 */
.L_x_107:
[----:B------:R-:W-:-:S03]  /*5950*/  UMOV UR5, 0xffffffff ;  /* 0xffffffff00057882 */ /* 0x000fc60000000000 */
[----:B------:R-:W-:Y:S05]  /*5960*/  BRA.DIV UR5, `(.L_x_119) ;  /* 0x0000000605a47947 */ /* 0x000fea000b800000 */
[----:B------:R-:W-:-:S13]  /*5970*/  ELECT P6, URZ, PT ;  /* 0x00000000003f782f */ /* 0x000fda00038c0000 */
.L_x_137:
[----:B------:R-:W-:Y:S04]  /*5980*/  BSSY B0, `(.L_x_120) ;  /* 0x000004f000007945 */ /* 0x000fe80003800000 */
[----:B------:R-:W-:Y:S05]  /*5990*/  @!P6 BRA `(.L_x_121) ;  /* 0x000000040034e947 */ /* 0x000fea0003800000 */
[----:B------:R-:W-:-:S04]  /*59a0*/  LOP3.LUT R19, R19, 0x2, RZ, 0xfc, !PT ;  /* 0x0000000213137812 */ /* 0x000fc800078efcff */
[----:B------:R-:W-:-:S13]  /*59b0*/  ISETP.NE.AND P0, PT, R19, 0x3, PT ;  /* 0x000000031300780c */ /* 0x000fda0003f05270 */
[----:B------:R-:W-:Y:S05]  /*59c0*/  @!P0 BRA `(.L_x_122) ;  /* 0x0000000000048947 */ /* 0x000fea0003800000 */
[----:B------:R-:W-:Y:S01]  /*59d0*/  BPT.TRAP 0x1 ;  /* 0x000000040000795c */ /* 0x000fe20000300000 */
.L_x_122:
[----:B------:R-:W0:Y:S01]  /*59e0*/  S2R R5, SR_CgaCtaId ;  /* 0x0000000000057919 */ /* 0x000e220000008800 */
[----:B------:R-:W-:Y:S02]  /*59f0*/  MOV R2, 0x400 ;  /* 0x0000040000027802 */ /* 0x000fe40000000f00 */
[----:B------:R-:W-:Y:S02]  /*5a00*/  SHF.L.U32 R4, R0, 0x1f, RZ ;  /* 0x0000001f00047819 */ /* 0x000fe400000006ff */
[----:B0-----:R-:W-:-:S05]  /*5a10*/  LEA R2, R5, R2, 0x18 ;  /* 0x0000000205027211 */ /* 0x001fca00078ec0ff */
[----:B------:R-:W-:-:S04]  /*5a20*/  VIADD R2, R2, 0x40 ;  /* 0x0000004002027836 */ /* 0x000fc80000000000 */
[C---:B------:R-:W-:Y:S02]  /*5a30*/  IMAD R7, R3.reuse, 0x8, R2 ;  /* 0x0000000803077824 */ /* 0x040fe400078e0202 */
[----:B------:R-:W-:Y:S02]  /*5a40*/  VIADD R3, R3, 0x1 ;  /* 0x0000000103037836 */ /* 0x000fe40000000000 */
[----:B------:R-:W0:Y:S03]  /*5a50*/  SYNCS.PHASECHK.TRANS64.TRYWAIT P0, [R7+URZ], R4 ;  /* 0x00000004070075a7 */ /* 0x000e26000800017f */
[----:B------:R-:W-:-:S04]  /*5a60*/  ISETP.NE.AND P1, PT, R3, 0x8, PT ;  /* 0x000000080300780c */ /* 0x000fc80003f25270 */
[----:B------:R-:W-:Y:S02]  /*5a70*/  SEL R5, RZ, 0x1, P1 ;  /* 0x00000001ff057807 */ /* 0x000fe40000800000 */
[----:B------:R-:W-:Y:S02]  /*5a80*/  SEL R3, R3, RZ, P1 ;  /* 0x000000ff03037207 */ /* 0x000fe40000800000 */
[----:B------:R-:W-:-:S03]  /*5a90*/  LOP3.LUT R6, R0, R5, RZ, 0x3c, !PT ;  /* 0x0000000500067212 */ /* 0x000fc600078e3cff */
[----:B------:R-:W-:Y:S01]  /*5aa0*/  IMAD R8, R3, 0x8, R2 ;  /* 0x0000000803087824 */ /* 0x000fe200078e0202 */
[----:B------:R-:W-:Y:S01]  /*5ab0*/  SHF.L.U32 R5, R6, 0x1f, RZ ;  /* 0x0000001f06057819 */ /* 0x000fe200000006ff */
[----:B0-----:R-:W-:Y:S06]  /*5ac0*/  @!P0 BRA `(.L_x_123) ;  /* 0x00000004006c8947 */ /* 0x001fec0003800000 */
.L_x_138:
[----:B------:R-:W1:Y:S01]  /*5ad0*/  SYNCS.PHASECHK.TRANS64.TRYWAIT P0, [R8+URZ], R5 ;  /* 0x00000005080075a7 */ /* 0x000e62000800017f */
[----:B------:R-:W-:-:S05]  /*5ae0*/  VIADD R0, R3, 0x1 ;  /* 0x0000000103007836 */ /* 0x000fca0000000000 */
[----:B------:R-:W-:-:S04]  /*5af0*/  ISETP.NE.AND P1, PT, R0, 0x8, PT ;  /* 0x000000080000780c */ /* 0x000fc80003f25270 */
[----:B------:R-:W-:Y:S02]  /*5b00*/  SEL R3, RZ, 0x1, P1 ;  /* 0x00000001ff037807 */ /* 0x000fe40000800000 */
[----:B0-----:R-:W-:Y:S02]  /*5b10*/  SEL R7, R0, RZ, P1 ;  /* 0x000000ff00077207 */ /* 0x001fe40000800000 */
[----:B------:R-:W-:-:S03]  /*5b20*/  LOP3.LUT R6, R6, R3, RZ, 0x3c, !PT ;  /* 0x0000000306067212 */ /* 0x000fc600078e3cff */
[----:B------:R-:W-:Y:S01]  /*5b30*/  IMAD R9, R7, 0x8, R2 ;  /* 0x0000000807097824 */ /* 0x000fe200078e0202 */
[----:B------:R-:W-:Y:S01]  /*5b40*/  SHF.L.U32 R4, R6, 0x1f, RZ ;  /* 0x0000001f06047819 */ /* 0x000fe200000006ff */
[----:B-1----:R-:W-:Y:S06]  /*5b50*/  @!P0 BRA `(.L_x_124) ;  /* 0x00000004005c8947 */ /* 0x002fec0003800000 */
.L_x_139:
[----:B------:R-:W1:Y:S01]  /*5b60*/  SYNCS.PHASECHK.TRANS64.TRYWAIT P0, [R9+URZ], R4 ;  /* 0x00000004090075a7 */ /* 0x000e62000800017f */
[----:B------:R-:W-:-:S05]  /*5b70*/  VIADD R0, R7, 0x1 ;  /* 0x0000000107007836 */ /* 0x000fca0000000000 */
[----:B------:R-:W-:-:S04]  /*5b80*/  ISETP.NE.AND P1, PT, R0, 0x8, PT ;  /* 0x000000080000780c */ /* 0x000fc80003f25270 */
[----:B------:R-:W-:Y:S02]  /*5b90*/  SEL R3, RZ, 0x1, P1 ;  /* 0x00000001ff037807 */ /* 0x000fe40000800000 */
[----:B------:R-:W-:Y:S02]  /*5ba0*/  SEL R7, R0, RZ, P1 ;  /* 0x000000ff00077207 */ /* 0x000fe40000800000 */
[----:B------:R-:W-:-:S03]  /*5bb0*/  LOP3.LUT R6, R6, R3, RZ, 0x3c, !PT ;  /* 0x0000000306067212 */ /* 0x000fc600078e3cff */
[----:B0-----:R-:W-:Y:S01]  /*5bc0*/  IMAD R8, R7, 0x8, R2 ;  /* 0x0000000807087824 */ /* 0x001fe200078e0202 */
[----:B------:R-:W-:Y:S01]  /*5bd0*/  SHF.L.U32 R5, R6, 0x1f, RZ ;  /* 0x0000001f06057819 */ /* 0x000fe200000006ff */
[----:B-1----:R-:W-:Y:S06]  /*5be0*/  @!P0 BRA `(.L_x_125) ;  /* 0x00000004004c8947 */ /* 0x002fec0003800000 */
.L_x_140:
        /* <DEDUP_REMOVED lines=9> */
.L_x_141:
        /* <DEDUP_REMOVED lines=9> */
.L_x_142:
[----:B------:R-:W1:Y:S01]  /*5d10*/  SYNCS.PHASECHK.TRANS64.TRYWAIT P0, [R8+URZ], R5 ;  /* 0x00000005080075a7 */ /* 0x000e62000800017f */
[----:B------:R-:W-:-:S05]  /*5d20*/  VIADD R0, R7, 0x1 ;  /* 0x0000000107007836 */ /* 0x000fca0000000000 */
[----:B------:R-:W-:-:S04]  /*5d30*/  ISETP.NE.AND P1, PT, R0, 0x8, PT ;  /* 0x000000080000780c */ /* 0x000fc80003f25270 */
[----:B------:R-:W-:Y:S02]  /*5d40*/  SEL R3, RZ, 0x1, P1 ;  /* 0x00000001ff037807 */ /* 0x000fe40000800000 */
[----:B------:R-:W-:Y:S02]  /*5d50*/  SEL R7, R0, RZ, P1 ;  /* 0x000000ff00077207 */ /* 0x000fe40000800000 */
[----:B0-----:R-:W-:-:S03]  /*5d60*/  LOP3.LUT R9, R6, R3, RZ, 0x3c, !PT ;  /* 0x0000000306097212 */ /* 0x001fc600078e3cff */
[----:B------:R-:W-:Y:S01]  /*5d70*/  IMAD R11, R7, 0x8, R2 ;  /* 0x00000008070b7824 */ /* 0x000fe200078e0202 */
[----:B------:R-:W-:Y:S01]  /*5d80*/  SHF.L.U32 R6, R9, 0x1f, RZ ;  /* 0x0000001f09067819 */ /* 0x000fe200000006ff */
[----:B-1----:R-:W-:Y:S06]  /*5d90*/  @!P0 BRA `(.L_x_128) ;  /* 0x00000004001c8947 */ /* 0x002fec0003800000 */
.L_x_143:
[----:B------:R-:W1:Y:S01]  /*5da0*/  SYNCS.PHASECHK.TRANS64.TRYWAIT P0, [R11+URZ], R6 ;  /* 0x000000060b0075a7 */ /* 0x000e62000800017f */
[----:B------:R-:W-:-:S05]  /*5db0*/  VIADD R0, R7, 0x1 ;  /* 0x0000000107007836 */ /* 0x000fca0000000000 */
[----:B------:R-:W-:-:S04]  /*5dc0*/  ISETP.NE.AND P1, PT, R0, 0x8, PT ;  /* 0x000000080000780c */ /* 0x000fc80003f25270 */
[----:B------:R-:W-:Y:S02]  /*5dd0*/  SEL R4, RZ, 0x1, P1 ;  /* 0x00000001ff047807 */ /* 0x000fe40000800000 */
[----:B------:R-:W-:Y:S02]  /*5de0*/  SEL R3, R0, RZ, P1 ;  /* 0x000000ff00037207 */ /* 0x000fe40000800000 */
[----:B------:R-:W-:Y:S01]  /*5df0*/  LOP3.LUT R0, R9, R4, RZ, 0x3c, !PT ;  /* 0x0000000409007212 */ /* 0x000fe200078e3cff */
[----:B-1----:R-:W-:Y:S06]  /*5e00*/  @!P0 BRA `(.L_x_129) ;  /* 0x0000000400148947 */ /* 0x002fec0003800000 */
.L_x_144:
[----:B------:R-:W-:Y:S01]  /*5e10*/  IMAD R3, R3, 0x8, R2 ;  /* 0x0000000803037824 */ /* 0x000fe200078e0202 */
[----:B------:R-:W-:-:S07]  /*5e20*/  SHF.L.U32 R0, R0, 0x1f, RZ ;  /* 0x0000001f00007819 */ /* 0x000fce00000006ff */
.L_x_130:
[----:B--2---:R2:W3:Y:S02]  /*5e30*/  SYNCS.PHASECHK.TRANS64.TRYWAIT P0, [R3+URZ], R0 ;  /* 0x00000000030075a7 */ /* 0x0044e4000800017f */
[----:B---3--:R-:W-:Y:S05]  /*5e40*/  @!P0 NANOSLEEP.SYNCS 0x989680 ;  /* 0x009896800000895d */ /* 0x008fea0003900000 */
[----:B------:R-:W3:Y:S02]  /*5e50*/  @!P0 SYNCS.PHASECHK.TRANS64 P0, [R3+URZ], R0 ;  /* 0x00000000030085a7 */ /* 0x000ee4000800007f */
[----:B---3--:R-:W-:Y:S05]  /*5e60*/  @!P0 BRA `(.L_x_130) ;  /* 0xfffffffc00f08947 */ /* 0x008fea000383ffff */
.L_x_121:
[----:B------:R-:W-:Y:S05]  /*5e70*/  BSYNC B0 ;  /* 0x0000000000007941 */ /* 0x000fea0003800000 */
.L_x_120:
[----:B------:R-:W-:Y:S05]  /*5e80*/  EXIT ;  /* 0x000000000000794d */ /* 0x000fea0003800000 */
.L_x_22:
[----:B---3--:R3:W4:Y:S02]  /*5e90*/  SYNCS.PHASECHK.TRANS64.TRYWAIT P1, [R3+URZ], R0 ;  /* 0x00000000030075a7 */ /* 0x008724000802017f */
[----:B----4-:R-:W-:Y:S05]  /*5ea0*/  @!P1 NANOSLEEP.SYNCS 0x989680 ;  /* 0x009896800000995d */ /* 0x010fea0003900000 */
[----:B------:R-:W4:Y:S02]  /*5eb0*/  @!P1 SYNCS.PHASECHK.TRANS64 P1, [R3+URZ], R0 ;  /* 0x00000000030095a7 */ /* 0x000f24000802007f */
[----:B----4-:R-:W-:Y:S05]  /*5ec0*/  @!P1 BRA `(.L_x_22) ;  /* 0xfffffffc00f09947 */ /* 0x010fea000383ffff */
[----:B------:R-:W-:Y:S05]  /*5ed0*/  BRA `(.L_x_21) ;  /* 0xffffffb400bc7947 */ /* 0x000fea000383ffff */
.L_x_27:
[----:B-1----:R1:W2:Y:S02]  /*5ee0*/  SYNCS.PHASECHK.TRANS64.TRYWAIT P1, [R5+URZ], R4 ;  /* 0x00000004050075a7 */ /* 0x0022a4000802017f */
[----:B--2---:R-:W-:Y:S05]  /*5ef0*/  @!P1 NANOSLEEP.SYNCS 0x989680 ;  /* 0x009896800000995d */ /* 0x004fea0003900000 */
[----:B------:R-:W2:Y:S02]  /*5f00*/  @!P1 SYNCS.PHASECHK.TRANS64 P1, [R5+URZ], R4 ;  /* 0x00000004050095a7 */ /* 0x000ea4000802007f */
[----:B--2---:R-:W-:Y:S05]  /*5f10*/  @!P1 BRA `(.L_x_27) ;  /* 0xfffffffc00f09947 */ /* 0x004fea000383ffff */
[----:B------:R-:W-:Y:S05]  /*5f20*/  BRA `(.L_x_26) ;  /* 0xffffffbc00087947 */ /* 0x000fea000383ffff */
.L_x_108:
[----:B------:R-:W-:Y:S01]  /*5f30*/  BSSY B1, `(.L_x_131) ;  /* 0x0000006000017945 */ /* 0x000fe20003800000 */
[----:B------:R-:W-:-:S07]  /*5f40*/  IMAD.MOV.U32 R15, RZ, RZ, -0x1 ;  /* 0xffffffffff0f7424 */ /* 0x000fce00078e00ff */
[----:B------:R-:W-:Y:S05]  /*5f50*/  WARPSYNC.COLLECTIVE R15, `(.L_x_132) ;  /* 0x000000000f0c7348 */ /* 0x000fea0003c00000 */
[----:B------:R-:W-:Y:S02]  /*5f60*/  ELECT P6, UR62, PT ;  /* 0x00000000003e782f */ /* 0x000fe400038c0000 */
[----:B------:R-:W-:Y:S01]  /*5f70*/  MOV R14, UR62 ;  /* 0x0000003e000e7c02 */ /* 0x000fe20008000f00 */
[----:B------:R-:W-:Y:S10]  /*5f80*/  ENDCOLLECTIVE ;  /* 0x000000000000791b */ /* 0x000ff40003800000 */
.L_x_132:
[----:B------:R-:W-:Y:S05]  /*5f90*/  BSYNC B1 ;  /* 0x0000000000017941 */ /* 0x000fea0003800000 */
.L_x_131:
[----:B------:R-:W-:Y:S05]  /*5fa0*/  BRA `(.L_x_133) ;  /* 0xffffffec00ac7947 */ /* 0x000fea000383ffff */
.L_x_111:
[----:B0-----:R0:W1:Y:S02]  /*5fb0*/  SYNCS.PHASECHK.TRANS64.TRYWAIT P0, [R20+URZ+0x40], R7 ;  /* 0x00004007140075a7 */ /* 0x001064000800017f */
[----:B-1----:R-:W-:Y:S05]  /*5fc0*/  @!P0 NANOSLEEP.SYNCS 0x989680 ;  /* 0x009896800000895d */ /* 0x002fea0003900000 */
[----:B------:R-:W1:Y:S02]  /*5fd0*/  @!P0 SYNCS.PHASECHK.TRANS64 P0, [R20+URZ+0x40], R7 ;  /* 0x00004007140085a7 */ /* 0x000e64000800007f */
[----:B-1----:R-:W-:Y:S05]  /*5fe0*/  @!P0 BRA `(.L_x_111) ;  /* 0xfffffffc00f08947 */ /* 0x002fea000383ffff */
[----:B------:R-:W-:Y:S05]  /*5ff0*/  BRA `(.L_x_134) ;  /* 0xffffffec00e47947 */ /* 0x000fea000383ffff */
.L_x_119:
[----:B------:R-:W-:Y:S01]  /*6000*/  BSSY B0, `(.L_x_135) ;  /* 0x0000006000007945 */ /* 0x000fe20003800000 */
[----:B------:R-:W-:-:S07]  /*6010*/  IMAD.MOV.U32 R15, RZ, RZ, -0x1 ;  /* 0xffffffffff0f7424 */ /* 0x000fce00078e00ff */
[----:B------:R-:W-:Y:S05]  /*6020*/  WARPSYNC.COLLECTIVE R15, `(.L_x_136) ;  /* 0x000000000f0c7348 */ /* 0x000fea0003c00000 */
[----:B------:R-:W-:Y:S02]  /*6030*/  ELECT P6, UR62, PT ;  /* 0x00000000003e782f */ /* 0x000fe400038c0000 */
[----:B------:R-:W-:Y:S01]  /*6040*/  MOV R14, UR62 ;  /* 0x0000003e000e7c02 */ /* 0x000fe20008000f00 */
[----:B------:R-:W-:Y:S10]  /*6050*/  ENDCOLLECTIVE ;  /* 0x000000000000791b */ /* 0x000ff40003800000 */
.L_x_136:
[----:B------:R-:W-:Y:S05]  /*6060*/  BSYNC B0 ;  /* 0x0000000000007941 */ /* 0x000fea0003800000 */
.L_x_135:
[----:B------:R-:W-:Y:S05]  /*6070*/  BRA `(.L_x_137) ;  /* 0xfffffff800407947 */ /* 0x000fea000383ffff */
.L_x_123:
[----:B0-----:R0:W1:Y:S02]  /*6080*/  SYNCS.PHASECHK.TRANS64.TRYWAIT P0, [R7+URZ], R4 ;  /* 0x00000004070075a7 */ /* 0x001064000800017f */
[----:B-1----:R-:W-:Y:S05]  /*6090*/  @!P0 NANOSLEEP.SYNCS 0x989680 ;  /* 0x009896800000895d */ /* 0x002fea0003900000 */
[----:B------:R-:W1:Y:S02]  /*60a0*/  @!P0 SYNCS.PHASECHK.TRANS64 P0, [R7+URZ], R4 ;  /* 0x00000004070085a7 */ /* 0x000e64000800007f */
[----:B-1----:R-:W-:Y:S05]  /*60b0*/  @!P0 BRA `(.L_x_123) ;  /* 0xfffffffc00f08947 */ /* 0x002fea000383ffff */
[----:B------:R-:W-:Y:S05]  /*60c0*/  BRA `(.L_x_138) ;  /* 0xfffffff800807947 */ /* 0x000fea000383ffff */
.L_x_124:
[----:B0-----:R0:W1:Y:S02]  /*60d0*/  SYNCS.PHASECHK.TRANS64.TRYWAIT P0, [R8+URZ], R5 ;  /* 0x00000005080075a7 */ /* 0x001064000800017f */
[----:B-1----:R-:W-:Y:S05]  /*60e0*/  @!P0 NANOSLEEP.SYNCS 0x989680 ;  /* 0x009896800000895d */ /* 0x002fea0003900000 */
[----:B------:R-:W1:Y:S02]  /*60f0*/  @!P0 SYNCS.PHASECHK.TRANS64 P0, [R8+URZ], R5 ;  /* 0x00000005080085a7 */ /* 0x000e64000800007f */
[----:B-1----:R-:W-:Y:S05]  /*6100*/  @!P0 BRA `(.L_x_124) ;  /* 0xfffffffc00f08947 */ /* 0x002fea000383ffff */
[----:B------:R-:W-:Y:S05]  /*6110*/  BRA `(.L_x_139) ;  /* 0xfffffff800907947 */ /* 0x000fea000383ffff */
.L_x_125:
[----:B0-----:R0:W1:Y:S02]  /*6120*/  SYNCS.PHASECHK.TRANS64.TRYWAIT P0, [R9+URZ], R4 ;  /* 0x00000004090075a7 */ /* 0x001064000800017f */
[----:B-1----:R-:W-:Y:S05]  /*6130*/  @!P0 NANOSLEEP.SYNCS 0x989680 ;  /* 0x009896800000895d */ /* 0x002fea0003900000 */
[----:B------:R-:W1:Y:S02]  /*6140*/  @!P0 SYNCS.PHASECHK.TRANS64 P0, [R9+URZ], R4 ;  /* 0x00000004090085a7 */ /* 0x000e64000800007f */
[----:B-1----:R-:W-:Y:S05]  /*6150*/  @!P0 BRA `(.L_x_125) ;  /* 0xfffffffc00f08947 */ /* 0x002fea000383ffff */
[----:B------:R-:W-:Y:S05]  /*6160*/  BRA `(.L_x_140) ;  /* 0xfffffff800a07947 */ /* 0x000fea000383ffff */
.L_x_126:
[----:B0-----:R0:W1:Y:S02]  /*6170*/  SYNCS.PHASECHK.TRANS64.TRYWAIT P0, [R8+URZ], R5 ;  /* 0x00000005080075a7 */ /* 0x001064000800017f */
[----:B-1----:R-:W-:Y:S05]  /*6180*/  @!P0 NANOSLEEP.SYNCS 0x989680 ;  /* 0x009896800000895d */ /* 0x002fea0003900000 */
[----:B------:R-:W1:Y:S02]  /*6190*/  @!P0 SYNCS.PHASECHK.TRANS64 P0, [R8+URZ], R5 ;  /* 0x00000005080085a7 */ /* 0x000e64000800007f */
[----:B-1----:R-:W-:Y:S05]  /*61a0*/  @!P0 BRA `(.L_x_126) ;  /* 0xfffffffc00f08947 */ /* 0x002fea000383ffff */
[----:B------:R-:W-:Y:S05]  /*61b0*/  BRA `(.L_x_141) ;  /* 0xfffffff800b07947 */ /* 0x000fea000383ffff */
.L_x_127:
[----:B0-----:R0:W1:Y:S02]  /*61c0*/  SYNCS.PHASECHK.TRANS64.TRYWAIT P0, [R9+URZ], R4 ;  /* 0x00000004090075a7 */ /* 0x001064000800017f */
[----:B-1----:R-:W-:Y:S05]  /*61d0*/  @!P0 NANOSLEEP.SYNCS 0x989680 ;  /* 0x009896800000895d */ /* 0x002fea0003900000 */
[----:B------:R-:W1:Y:S02]  /*61e0*/  @!P0 SYNCS.PHASECHK.TRANS64 P0, [R9+URZ], R4 ;  /* 0x00000004090085a7 */ /* 0x000e64000800007f */
[----:B-1----:R-:W-:Y:S05]  /*61f0*/  @!P0 BRA `(.L_x_127) ;  /* 0xfffffffc00f08947 */ /* 0x002fea000383ffff */
[----:B------:R-:W-:Y:S05]  /*6200*/  BRA `(.L_x_142) ;  /* 0xfffffff800c07947 */ /* 0x000fea000383ffff */
.L_x_128:
[----:B0-----:R0:W1:Y:S02]  /*6210*/  SYNCS.PHASECHK.TRANS64.TRYWAIT P0, [R8+URZ], R5 ;  /* 0x00000005080075a7 */ /* 0x001064000800017f */
[----:B-1----:R-:W-:Y:S05]  /*6220*/  @!P0 NANOSLEEP.SYNCS 0x989680 ;  /* 0x009896800000895d */ /* 0x002fea0003900000 */
[----:B------:R-:W1:Y:S02]  /*6230*/  @!P0 SYNCS.PHASECHK.TRANS64 P0, [R8+URZ], R5 ;  /* 0x00000005080085a7 */ /* 0x000e64000800007f */
[----:B-1----:R-:W-:Y:S05]  /*6240*/  @!P0 BRA `(.L_x_128) ;  /* 0xfffffffc00f08947 */ /* 0x002fea000383ffff */
[----:B------:R-:W-:Y:S05]  /*6250*/  BRA `(.L_x_143) ;  /* 0xfffffff800d07947 */ /* 0x000fea000383ffff */
.L_x_129:
[----:B-1----:R1:W2:Y:S02]  /*6260*/  SYNCS.PHASECHK.TRANS64.TRYWAIT P0, [R11+URZ], R6 ;  /* 0x000000060b0075a7 */ /* 0x0022a4000800017f */
[----:B--2---:R-:W-:Y:S05]  /*6270*/  @!P0 NANOSLEEP.SYNCS 0x989680 ;  /* 0x009896800000895d */ /* 0x004fea0003900000 */
[----:B------:R-:W2:Y:S02]  /*6280*/  @!P0 SYNCS.PHASECHK.TRANS64 P0, [R11+URZ], R6 ;  /* 0x000000060b0085a7 */ /* 0x000ea4000800007f */
[----:B--2---:R-:W-:Y:S05]  /*6290*/  @!P0 BRA `(.L_x_129) ;  /* 0xfffffffc00f08947 */ /* 0x004fea000383ffff */
[----:B------:R-:W-:Y:S05]  /*62a0*/  BRA `(.L_x_144) ;  /* 0xfffffff800d87947 */ /* 0x000fea000383ffff */
.L_x_145:
[----:B------:R-:W-:-:S00]  /*62b0*/  BRA `(.L_x_145) ;  /* 0xfffffffc00fc7947 */ /* 0x000fc0000383ffff */
[----:B------:R-:W-:-:S00]  /*62c0*/  NOP ;  /* 0x0000000000007918 */ /* 0x000fc00000000000 */
        /* <DEDUP_REMOVED lines=11> */
.L_x_146:


//--------------------- .nv.global.init           --------------------------
	.section	.nv.global.init,"aw",@progbits
.nv.global.init:
	.type		$str$22,@object
	.size		$str$22,($str$23 - $str$22)
$str$22:
        /*0000*/ 	.byte	0x6b, 0x5f, 0x74, 0x69, 0x6c, 0x65, 0x5f, 0x63, 0x6f, 0x75, 0x6e, 0x74, 0x20, 0x3e, 0x3d, 0x20
        /*0010*/ 	.byte	0x31, 0x00
	.type		$str$23,@object
	.size		$str$23,(__unnamed_1 - $str$23)
$str$23:
        /*0012*/ 	.byte	0x2f, 0x74, 0x6d, 0x70, 0x2f, 0x63, 0x75, 0x74, 0x6c, 0x61, 0x73, 0x73, 0x5f, 0x73, 0x77, 0x65
        /*0022*/ 	.byte	0x65, 0x70, 0x5f, 0x73, 0x72, 0x63, 0x2f, 0x69, 0x6e, 0x63, 0x6c, 0x75, 0x64, 0x65, 0x2f, 0x63
        /*0032*/ 	.byte	0x75, 0x74, 0x6c, 0x61, 0x73, 0x73, 0x2f, 0x67, 0x65, 0x6d, 0x6d, 0x2f, 0x63, 0x6f, 0x6c, 0x6c
        /*0042*/ 	.byte	0x65, 0x63, 0x74, 0x69, 0x76, 0x65, 0x2f, 0x73, 0x6d, 0x39, 0x30, 0x5f, 0x6d, 0x6d, 0x61, 0x5f
        /*0052*/ 	.byte	0x74, 0x6d, 0x61, 0x5f, 0x67, 0x6d, 0x6d, 0x61, 0x5f, 0x73, 0x73, 0x5f, 0x77, 0x61, 0x72, 0x70
        /*0062*/ 	.byte	0x73, 0x70, 0x65, 0x63, 0x69, 0x61, 0x6c, 0x69, 0x7a, 0x65, 0x64, 0x2e, 0x68, 0x70, 0x70, 0x00
	.type		__unnamed_1,@object
	.size		__unnamed_1,(.L_0 - __unnamed_1)
__unnamed_1:
        /*0072*/ 	.byte	0x76, 0x6f, 0x69, 0x64, 0x20, 0x63, 0x75, 0x74, 0x6c, 0x61, 0x73, 0x73, 0x3a, 0x3a, 0x67, 0x65
        /* <DEDUP_REMOVED lines=172> */
        /*0b42*/ 	.byte	0x3a, 0x3a, 0x69, 0x64, 0x65, 0x6e, 0x74, 0x69, 0x74, 0x79, 0x5d, 0x00
.L_0:


//--------------------- .nv.shared._ZN7cutlass13device_kernelINS_4gemm6kernel13GemmUniversalIN4cute5tupleIJiiiiEEENS1_10collective13CollectiveMmaINS1_34MainloopSm90TmaGmmaWarpSpecializedILi8ENS5_IJNS4_1CILi2EEENSA_ILi1EEESC_EEENS1_35KernelTmaWarpSpecializedCooperativeEEENS5_IJNSA_ILi192EEENSA_ILi32EEENSA_ILi128EEEEEEaNS5_IJlSC_lEEEaSK_NS4_8TiledMMAINS4_8MMA_AtomIJNS4_4SM904GMMA26MMA_64x32x32_S32S8S8_SS_TNEEEENS4_6LayoutISD_NS5_IJSC_NSA_ILi0EEESS_EEEEENS5_IJNS4_10UnderscoreESV_SV_EEEEENS4_13SM90_TMA_LOADENS4_14ComposedLayoutINS4_7SwizzleILi3ELi4ELi3EEENS4_18smem_ptr_flag_bitsILi8EEENSR_INS5_IJNSA_ILi8EEESI_EEENS5_IJSI_SC_EEEEEEEvNS4_8identityENS4_23SM90_TMA_LOAD_MULTICASTES18_vS19_EENS_8epilogue10collective6detail29Sm90TmaWarpSpecializedAdapterINS1D_15DefaultEpilogueIaSK_SK_NS1C_6thread17LinearCombinationIaLi1EiiLNS1H_9ScaleType4KindE0ELNS_15FloatRoundStyleE2EaEENS1_15EpilogueDefaultEEEEEvvEEEEvNT_6ParamsE --------------------------
	.section	.nv.shared._ZN7cutlass13device_kernelINS_4gemm6kernel13GemmUniversalIN4cute5tupleIJiiiiEEENS1_10collective13CollectiveMmaINS1_34MainloopSm90TmaGmmaWarpSpecializedILi8ENS5_IJNS4_1CILi2EEENSA_ILi1EEESC_EEENS1_35KernelTmaWarpSpecializedCooperativeEEENS5_IJNSA_ILi192EEENSA_ILi32EEENSA_ILi128EEEEEEaNS5_IJlSC_lEEEaSK_NS4_8TiledMMAINS4_8MMA_AtomIJNS4_4SM904GMMA26MMA_64x32x32_S32S8S8_SS_TNEEEENS4_6LayoutISD_NS5_IJSC_NSA_ILi0EEESS_EEEEENS5_IJNS4_10UnderscoreESV_SV_EEEEENS4_13SM90_TMA_LOADENS4_14ComposedLayoutINS4_7SwizzleILi3ELi4ELi3EEENS4_18smem_ptr_flag_bitsILi8EEENSR_INS5_IJNSA_ILi8EEESI_EEENS5_IJSI_SC_EEEEEEEvNS4_8identityENS4_23SM90_TMA_LOAD_MULTICASTES18_vS19_EENS_8epilogue10collective6detail29Sm90TmaWarpSpecializedAdapterINS1D_15DefaultEpilogueIaSK_SK_NS1C_6thread17LinearCombinationIaLi1EiiLNS1H_9ScaleType4KindE0ELNS_15FloatRoundStyleE2EaEENS1_15EpilogueDefaultEEEEEvvEEEEvNT_6ParamsE,"aw",@nobits
	.sectionflags	@""
	.align	16
	.zero		1024


//--------------------- .nv.shared.reserved.0     --------------------------
	.section	.nv.shared.reserved.0,"aw",@nobits
	.weak		__nv_reservedSMEM_offset_0_alias
	.size		__nv_reservedSMEM_offset_0_alias, 0, 0
	.other		__nv_reservedSMEM_offset_0_alias,@"STO_CUDA_RESERVED_SHARED STV_DEFAULT"
__nv_reservedSMEM_offset_0_alias:
	.zero		0


//--------------------- .nv.global                --------------------------
	.section	.nv.global,"aw",@nobits
.nv.global:
	.type		_ZN40_INTERNAL_88fcf37c_4_k_cu_bfea9f77_150644cute1_E,@object
	.size		_ZN40_INTERNAL_88fcf37c_4_k_cu_bfea9f77_150644cute1_E,(_ZN40_INTERNAL_88fcf37c_4_k_cu_bfea9f77_150644cuda3std3__45__cpo6cbeginE - _ZN40_INTERNAL_88fcf37c_4_k_cu_bfea9f77_150644cute1_E)
_ZN40_INTERNAL_88fcf37c_4_k_cu_bfea9f77_150644cute1_E:
	.zero		1
	.type		_ZN40_INTERNAL_88fcf37c_4_k_cu_bfea9f77_150644cuda3std3__45__cpo6cbeginE,@object
	.size		_ZN40_INTERNAL_88fcf37c_4_k_cu_bfea9f77_150644cuda3std3__45__cpo6cbeginE,(_ZN40_INTERNAL_88fcf37c_4_k_cu_bfea9f77_150644cuda3std3__48in_placeE - _ZN40_INTERNAL_88fcf37c_4_k_cu_bfea9f77_150644cuda3std3__45__cpo6cbeginE)
_ZN40_INTERNAL_88fcf37c_4_k_cu_bfea9f77_150644cuda3std3__45__cpo6cbeginE:
	.zero		1
	.type		_ZN40_INTERNAL_88fcf37c_4_k_cu_bfea9f77_150644cuda3std3__48in_placeE,@object
	.size		_ZN40_INTERNAL_88fcf37c_4_k_cu_bfea9f77_150644cuda3std3__48in_placeE,(_ZN40_INTERNAL_88fcf37c_4_k_cu_bfea9f77_150644cuda3std6ranges3__45__cpo9iter_moveE - _ZN40_INTERNAL_88fcf37c_4_k_cu_bfea9f77_150644cuda3std3__48in_placeE)
_ZN40_INTERNAL_88fcf37c_4_k_cu_bfea9f77_150644cuda3std3__48in_placeE:
	.zero		1
	.type		_ZN40_INTERNAL_88fcf37c_4_k_cu_bfea9f77_150644cuda3std6ranges3__45__cpo9iter_moveE,@object
	.size		_ZN40_INTERNAL_88fcf37c_4_k_cu_bfea9f77_150644cuda3std6ranges3__45__cpo9iter_moveE,(_ZN40_INTERNAL_88fcf37c_4_k_cu_bfea9f77_150644cuda3std3__45__cpo5beginE - _ZN40_INTERNAL_88fcf37c_4_k_cu_bfea9f77_150644cuda3std6ranges3__45__cpo9iter_moveE)
_ZN40_INTERNAL_88fcf37c_4_k_cu_bfea9f77_150644cuda3std6ranges3__45__cpo9iter_moveE:
	.zero		1
	.type		_ZN40_INTERNAL_88fcf37c_4_k_cu_bfea9f77_150644cuda3std3__45__cpo5beginE,@object
	.size		_ZN40_INTERNAL_88fcf37c_4_k_cu_bfea9f77_150644cuda3std3__45__cpo5beginE,(_ZN40_INTERNAL_88fcf37c_4_k_cu_bfea9f77_150644cuda3std3__442_GLOBAL__N__88fcf37c_4_k_cu_bfea9f77_150646ignoreE - _ZN40_INTERNAL_88fcf37c_4_k_cu_bfea9f77_150644cuda3std3__45__cpo5beginE)
_ZN40_INTERNAL_88fcf37c_4_k_cu_bfea9f77_150644cuda3std3__45__cpo5beginE:
	.zero		1
	.type		_ZN40_INTERNAL_88fcf37c_4_k_cu_bfea9f77_150644cuda3std3__442_GLOBAL__N__88fcf37c_4_k_cu_bfea9f77_150646ignoreE,@object
	.size		_ZN40_INTERNAL_88fcf37c_4_k_cu_bfea9f77_150644cuda3std3__442_GLOBAL__N__88fcf37c_4_k_cu_bfea9f77_150646ignoreE,(_ZN40_INTERNAL_88fcf37c_4_k_cu_bfea9f77_150644cute7productE - _ZN40_INTERNAL_88fcf37c_4_k_cu_bfea9f77_150644cuda3std3__442_GLOBAL__N__88fcf37c_4_k_cu_bfea9f77_150646ignoreE)
_ZN40_INTERNAL_88fcf37c_4_k_cu_bfea9f77_150644cuda3std3__442_GLOBAL__N__88fcf37c_4_k_cu_bfea9f77_150646ignoreE:
	.zero		1
	.type		_ZN40_INTERNAL_88fcf37c_4_k_cu_bfea9f77_150644cute7productE,@object
	.size		_ZN40_INTERNAL_88fcf37c_4_k_cu_bfea9f77_150644cute7productE,(_ZN40_INTERNAL_88fcf37c_4_k_cu_bfea9f77_150644cuda3std3__45__cpo3endE - _ZN40_INTERNAL_88fcf37c_4_k_cu_bfea9f77_150644cute7productE)
_ZN40_INTERNAL_88fcf37c_4_k_cu_bfea9f77_150644cute7productE:
	.zero		1
	.type		_ZN40_INTERNAL_88fcf37c_4_k_cu_bfea9f77_150644cuda3std3__45__cpo3endE,@object
	.size		_ZN40_INTERNAL_88fcf37c_4_k_cu_bfea9f77_150644cuda3std3__45__cpo3endE,(_ZN40_INTERNAL_88fcf37c_4_k_cu_bfea9f77_150644cuda3std3__419piecewise_constructE - _ZN40_INTERNAL_88fcf37c_4_k_cu_bfea9f77_150644cuda3std3__45__cpo3endE)
_ZN40_INTERNAL_88fcf37c_4_k_cu_bfea9f77_150644cuda3std3__45__cpo3endE:
	.zero		1
	.type		_ZN40_INTERNAL_88fcf37c_4_k_cu_bfea9f77_150644cuda3std3__419piecewise_constructE,@object
	.size		_ZN40_INTERNAL_88fcf37c_4_k_cu_bfea9f77_150644cuda3std3__419piecewise_constructE,(_ZN40_INTERNAL_88fcf37c_4_k_cu_bfea9f77_150644cuda3std3__45__cpo4cendE - _ZN40_INTERNAL_88fcf37c_4_k_cu_bfea9f77_150644cuda3std3__419piecewise_constructE)
_ZN40_INTERNAL_88fcf37c_4_k_cu_bfea9f77_150644cuda3std3__419piecewise_constructE:
	.zero		1
	.type		_ZN40_INTERNAL_88fcf37c_4_k_cu_bfea9f77_150644cuda3std3__45__cpo4cendE,@object
	.size		_ZN40_INTERNAL_88fcf37c_4_k_cu_bfea9f77_150644cuda3std3__45__cpo4cendE,(_ZN40_INTERNAL_88fcf37c_4_k_cu_bfea9f77_150644cuda3std6ranges3__45__cpo4swapE - _ZN40_INTERNAL_88fcf37c_4_k_cu_bfea9f77_150644cuda3std3__45__cpo4cendE)
_ZN40_INTERNAL_88fcf37c_4_k_cu_bfea9f77_150644cuda3std3__45__cpo4cendE:
	.zero		1
	.type		_ZN40_INTERNAL_88fcf37c_4_k_cu_bfea9f77_150644cuda3std6ranges3__45__cpo4swapE,@object
	.size		_ZN40_INTERNAL_88fcf37c_4_k_cu_bfea9f77_150644cuda3std6ranges3__45__cpo4swapE,(.L_8 - _ZN40_INTERNAL_88fcf37c_4_k_cu_bfea9f77_150644cuda3std6ranges3__45__cpo4swapE)
_ZN40_INTERNAL_88fcf37c_4_k_cu_bfea9f77_150644cuda3std6ranges3__45__cpo4swapE:
	.zero		1
.L_8:


//--------------------- .nv.constant0._ZN7cutlass13device_kernelINS_4gemm6kernel13GemmUniversalIN4cute5tupleIJiiiiEEENS1_10collective13CollectiveMmaINS1_34MainloopSm90TmaGmmaWarpSpecializedILi8ENS5_IJNS4_1CILi2EEENSA_ILi1EEESC_EEENS1_35KernelTmaWarpSpecializedCooperativeEEENS5_IJNSA_ILi192EEENSA_ILi32EEENSA_ILi128EEEEEEaNS5_IJlSC_lEEEaSK_NS4_8TiledMMAINS4_8MMA_AtomIJNS4_4SM904GMMA26MMA_64x32x32_S32S8S8_SS_TNEEEENS4_6LayoutISD_NS5_IJSC_NSA_ILi0EEESS_EEEEENS5_IJNS4_10UnderscoreESV_SV_EEEEENS4_13SM90_TMA_LOADENS4_14ComposedLayoutINS4_7SwizzleILi3ELi4ELi3EEENS4_18smem_ptr_flag_bitsILi8EEENSR_INS5_IJNSA_ILi8EEESI_EEENS5_IJSI_SC_EEEEEEEvNS4_8identityENS4_23SM90_TMA_LOAD_MULTICASTES18_vS19_EENS_8epilogue10collective6detail29Sm90TmaWarpSpecializedAdapterINS1D_15DefaultEpilogueIaSK_SK_NS1C_6thread17LinearCombinationIaLi1EiiLNS1H_9ScaleType4KindE0ELNS_15FloatRoundStyleE2EaEENS1_15EpilogueDefaultEEEEEvvEEEEvNT_6ParamsE --------------------------
	.section	.nv.constant0._ZN7cutlass13device_kernelINS_4gemm6kernel13GemmUniversalIN4cute5tupleIJiiiiEEENS1_10collective13CollectiveMmaINS1_34MainloopSm90TmaGmmaWarpSpecializedILi8ENS5_IJNS4_1CILi2EEENSA_ILi1EEESC_EEENS1_35KernelTmaWarpSpecializedCooperativeEEENS5_IJNSA_ILi192EEENSA_ILi32EEENSA_ILi128EEEEEEaNS5_IJlSC_lEEEaSK_NS4_8TiledMMAINS4_8MMA_AtomIJNS4_4SM904GMMA26MMA_64x32x32_S32S8S8_SS_TNEEEENS4_6LayoutISD_NS5_IJSC_NSA_ILi0EEESS_EEEEENS5_IJNS4_10UnderscoreESV_SV_EEEEENS4_13SM90_TMA_LOADENS4_14ComposedLayoutINS4_7SwizzleILi3ELi4ELi3EEENS4_18smem_ptr_flag_bitsILi8EEENSR_INS5_IJNSA_ILi8EEESI_EEENS5_IJSI_SC_EEEEEEEvNS4_8identityENS4_23SM90_TMA_LOAD_MULTICASTES18_vS19_EENS_8epilogue10collective6detail29Sm90TmaWarpSpecializedAdapterINS1D_15DefaultEpilogueIaSK_SK_NS1C_6thread17LinearCombinationIaLi1EiiLNS1H_9ScaleType4KindE0ELNS_15FloatRoundStyleE2EaEENS1_15EpilogueDefaultEEEEEvvEEEEvNT_6ParamsE,"a",@progbits
	.sectionflags	@""
	.align	4
.nv.constant0._ZN7cutlass13device_kernelINS_4gemm6kernel13GemmUniversalIN4cute5tupleIJiiiiEEENS1_10collective13CollectiveMmaINS1_34MainloopSm90TmaGmmaWarpSpecializedILi8ENS5_IJNS4_1CILi2EEENSA_ILi1EEESC_EEENS1_35KernelTmaWarpSpecializedCooperativeEEENS5_IJNSA_ILi192EEENSA_ILi32EEENSA_ILi128EEEEEEaNS5_IJlSC_lEEEaSK_NS4_8TiledMMAINS4_8MMA_AtomIJNS4_4SM904GMMA26MMA_64x32x32_S32S8S8_SS_TNEEEENS4_6LayoutISD_NS5_IJSC_NSA_ILi0EEESS_EEEEENS5_IJNS4_10UnderscoreESV_SV_EEEEENS4_13SM90_TMA_LOADENS4_14ComposedLayoutINS4_7SwizzleILi3ELi4ELi3EEENS4_18smem_ptr_flag_bitsILi8EEENSR_INS5_IJNSA_ILi8EEESI_EEENS5_IJSI_SC_EEEEEEEvNS4_8identityENS4_23SM90_TMA_LOAD_MULTICASTES18_vS19_EENS_8epilogue10collective6detail29Sm90TmaWarpSpecializedAdapterINS1D_15DefaultEpilogueIaSK_SK_NS1C_6thread17LinearCombinationIaLi1EiiLNS1H_9ScaleType4KindE0ELNS_15FloatRoundStyleE2EaEENS1_15EpilogueDefaultEEEEEvvEEEEvNT_6ParamsE:
	.zero		1664


//--------------------- SYMBOLS --------------------------

	.type		.nv.reservedSmem.offset0,@object
	.size		.nv.reservedSmem.offset0,0x4
	.type		__assertfail,@function
